//
// Generated by NVIDIA NVVM Compiler
//
// Compiler Build ID: CL-36424714
// Cuda compilation tools, release 13.0, V13.0.88
// Based on NVVM 20.0.0
//

.version 9.0
.target sm_100
.address_size 64

	// .globl	_Z21initialize_all_bulletP8bullet_tmm
.func  (.param .align 16 .b8 func_retval0[16]) __internal_trig_reduction_slowpathd
(
	.param .b64 __internal_trig_reduction_slowpathd_param_0
)
;
.global .align 8 .b8 __cudart_i2opi_d[144] = {8, 93, 141, 31, 177, 95, 251, 107, 234, 146, 82, 138, 247, 57, 7, 61, 123, 241, 229, 235, 199, 186, 39, 117, 45, 234, 95, 158, 102, 63, 70, 79, 183, 9, 203, 39, 207, 126, 54, 109, 31, 109, 10, 90, 139, 17, 47, 239, 15, 152, 5, 222, 255, 151, 248, 31, 59, 40, 249, 189, 139, 95, 132, 156, 244, 57, 83, 131, 57, 214, 145, 57, 65, 126, 95, 180, 38, 112, 156, 233, 132, 68, 187, 46, 245, 53, 130, 232, 62, 167, 41, 177, 28, 235, 29, 254, 28, 146, 209, 9, 234, 46, 73, 6, 224, 210, 77, 66, 58, 110, 36, 183, 97, 197, 187, 222, 171, 99, 81, 254, 65, 144, 67, 60, 153, 149, 98, 219, 192, 221, 52, 245, 209, 87, 39, 252, 41, 21, 68, 78, 110, 131, 249, 162};
.global .align 16 .b8 __cudart_sin_cos_coeffs[128] = {70, 210, 176, 44, 241, 229, 90, 190, 146, 227, 172, 105, 227, 29, 199, 62, 161, 98, 219, 25, 160, 1, 42, 191, 24, 8, 17, 17, 17, 17, 129, 63, 84, 85, 85, 85, 85, 85, 197, 191, 0, 0, 0, 0, 0, 0, 0, 0, 0, 0, 0, 0, 0, 0, 0, 0, 100, 129, 253, 32, 131, 255, 168, 189, 40, 133, 239, 193, 167, 238, 33, 62, 217, 230, 6, 142, 79, 126, 146, 190, 233, 188, 221, 25, 160, 1, 250, 62, 71, 93, 193, 22, 108, 193, 86, 191, 81, 85, 85, 85, 85, 85, 165, 63, 0, 0, 0, 0, 0, 0, 224, 191, 0, 0, 0, 0, 0, 0, 240, 63};

.visible .entry _Z21initialize_all_bulletP8bullet_tmm(
	.param .u64 .ptr .align 1 _Z21initialize_all_bulletP8bullet_tmm_param_0,
	.param .u64 _Z21initialize_all_bulletP8bullet_tmm_param_1,
	.param .u64 _Z21initialize_all_bulletP8bullet_tmm_param_2
)
{
	.reg .pred 	%p<9>;
	.reg .b32 	%r<22>;
	.reg .b64 	%rd<19>;
	.reg .b64 	%fd<64>;

	ld.param.u64 	%rd5, [_Z21initialize_all_bulletP8bullet_tmm_param_0];
	ld.param.u64 	%rd6, [_Z21initialize_all_bulletP8bullet_tmm_param_1];
	ld.param.u64 	%rd7, [_Z21initialize_all_bulletP8bullet_tmm_param_2];
	mov.u32 	%r19, %tid.x;
	cvt.u64.u32 	%rd18, %r19;
	setp.le.u64 	%p1, %rd6, %rd18;
	@%p1 bra 	$L__BB0_7;
	cvt.u32.u64 	%r2, %rd7;
	cvta.to.global.u64 	%rd2, %rd5;
	mov.u64 	%rd10, __cudart_sin_cos_coeffs;
$L__BB0_2:
	cvt.rn.f64.s32 	%fd1, %r19;
	abs.f64 	%fd2, %fd1;
	mul.f64 	%fd9, %fd1, 0d3FE45F306DC9C883;
	cvt.rni.s32.f64 	%r21, %fd9;
	cvt.rn.f64.s32 	%fd10, %r21;
	fma.rn.f64 	%fd11, %fd10, 0dBFF921FB54442D18, %fd1;
	fma.rn.f64 	%fd12, %fd10, 0dBC91A62633145C00, %fd11;
	fma.rn.f64 	%fd63, %fd10, 0dB97B839A252049C0, %fd12;
	setp.ltu.f64 	%p2, %fd2, 0d41E0000000000000;
	mov.f64 	%fd62, %fd63;
	mov.u32 	%r20, %r21;
	@%p2 bra 	$L__BB0_4;
	{ // callseq 0, 0
	.param .b64 param0;
	st.param.f64 	[param0], %fd1;
	.param .align 16 .b8 retval0[16];
	call.uni (retval0), 
	__internal_trig_reduction_slowpathd, 
	(
	param0
	);
	ld.param.f64 	%fd62, [retval0];
	ld.param.b32 	%r20, [retval0+8];
	} // callseq 0
$L__BB0_4:
	setp.ltu.f64 	%p3, %fd2, 0d41E0000000000000;
	add.s32 	%r11, %r20, 1;
	shl.b32 	%r12, %r11, 6;
	cvt.u64.u32 	%rd8, %r12;
	and.b64  	%rd9, %rd8, 64;
	add.s64 	%rd11, %rd10, %rd9;
	mul.rn.f64 	%fd14, %fd62, %fd62;
	and.b32  	%r13, %r20, 1;
	setp.eq.b32 	%p4, %r13, 1;
	selp.f64 	%fd15, 0d3DE5DB65F9785EBA, 0dBDA8FF8320FD8164, %p4;
	ld.global.nc.v2.f64 	{%fd16, %fd17}, [%rd11];
	fma.rn.f64 	%fd18, %fd15, %fd14, %fd16;
	fma.rn.f64 	%fd19, %fd18, %fd14, %fd17;
	ld.global.nc.v2.f64 	{%fd20, %fd21}, [%rd11+16];
	fma.rn.f64 	%fd22, %fd19, %fd14, %fd20;
	fma.rn.f64 	%fd23, %fd22, %fd14, %fd21;
	ld.global.nc.v2.f64 	{%fd24, %fd25}, [%rd11+32];
	fma.rn.f64 	%fd26, %fd23, %fd14, %fd24;
	fma.rn.f64 	%fd27, %fd26, %fd14, %fd25;
	fma.rn.f64 	%fd28, %fd27, %fd62, %fd62;
	fma.rn.f64 	%fd29, %fd27, %fd14, 0d3FF0000000000000;
	selp.f64 	%fd30, %fd28, %fd29, %p4;
	and.b32  	%r14, %r11, 2;
	setp.eq.s32 	%p5, %r14, 0;
	mov.f64 	%fd31, 0d0000000000000000;
	sub.f64 	%fd32, %fd31, %fd30;
	selp.f64 	%fd6, %fd30, %fd32, %p5;
	@%p3 bra 	$L__BB0_6;
	{ // callseq 1, 0
	.param .b64 param0;
	st.param.f64 	[param0], %fd1;
	.param .align 16 .b8 retval0[16];
	call.uni (retval0), 
	__internal_trig_reduction_slowpathd, 
	(
	param0
	);
	ld.param.f64 	%fd63, [retval0];
	ld.param.b32 	%r21, [retval0+8];
	} // callseq 1
$L__BB0_6:
	shl.b32 	%r16, %r21, 6;
	cvt.u64.u32 	%rd12, %r16;
	and.b64  	%rd13, %rd12, 64;
	add.s64 	%rd15, %rd10, %rd13;
	mul.rn.f64 	%fd34, %fd63, %fd63;
	and.b32  	%r17, %r21, 1;
	setp.eq.b32 	%p6, %r17, 1;
	selp.f64 	%fd35, 0dBDA8FF8320FD8164, 0d3DE5DB65F9785EBA, %p6;
	ld.global.nc.v2.f64 	{%fd36, %fd37}, [%rd15];
	fma.rn.f64 	%fd38, %fd35, %fd34, %fd36;
	fma.rn.f64 	%fd39, %fd38, %fd34, %fd37;
	ld.global.nc.v2.f64 	{%fd40, %fd41}, [%rd15+16];
	fma.rn.f64 	%fd42, %fd39, %fd34, %fd40;
	fma.rn.f64 	%fd43, %fd42, %fd34, %fd41;
	ld.global.nc.v2.f64 	{%fd44, %fd45}, [%rd15+32];
	fma.rn.f64 	%fd46, %fd43, %fd34, %fd44;
	fma.rn.f64 	%fd47, %fd46, %fd34, %fd45;
	fma.rn.f64 	%fd48, %fd47, %fd63, %fd63;
	fma.rn.f64 	%fd49, %fd47, %fd34, 0d3FF0000000000000;
	selp.f64 	%fd50, %fd49, %fd48, %p6;
	and.b32  	%r18, %r21, 2;
	setp.eq.s32 	%p7, %r18, 0;
	mov.f64 	%fd51, 0d0000000000000000;
	sub.f64 	%fd52, %fd51, %fd50;
	selp.f64 	%fd53, %fd50, %fd52, %p7;
	mul.f64 	%fd54, %fd53, %fd1;
	mad.lo.s64 	%rd16, %rd18, 80, %rd2;
	mul.f64 	%fd55, %fd6, %fd1;
	st.global.f64 	[%rd16], %fd55;
	st.global.f64 	[%rd16+8], %fd54;
	mul.f64 	%fd56, %fd1, 0d3F847AE147AE147B;
	mul.f64 	%fd57, %fd56, %fd6;
	mul.f64 	%fd58, %fd56, %fd53;
	st.global.f64 	[%rd16+16], %fd57;
	st.global.f64 	[%rd16+24], %fd58;
	mul.f64 	%fd59, %fd1, 0dBF1A36E2EB1C432D;
	mul.f64 	%fd60, %fd59, %fd6;
	mul.f64 	%fd61, %fd59, %fd53;
	st.global.f64 	[%rd16+32], %fd60;
	st.global.f64 	[%rd16+40], %fd61;
	st.global.f64 	[%rd16+64], %fd1;
	mov.b64 	%rd17, -4661117527937406468;
	st.global.u64 	[%rd16+72], %rd17;
	add.s32 	%r19, %r19, %r2;
	cvt.s64.s32 	%rd18, %r19;
	setp.gt.u64 	%p8, %rd6, %rd18;
	@%p8 bra 	$L__BB0_2;
$L__BB0_7:
	ret;

}
	// .globl	_Z17update_all_bulletP8bullet_tmm
.visible .entry _Z17update_all_bulletP8bullet_tmm(
	.param .u64 .ptr .align 1 _Z17update_all_bulletP8bullet_tmm_param_0,
	.param .u64 _Z17update_all_bulletP8bullet_tmm_param_1,
	.param .u64 _Z17update_all_bulletP8bullet_tmm_param_2
)
{
	.reg .pred 	%p<3>;
	.reg .b32 	%r<8>;
	.reg .b64 	%rd<10>;
	.reg .b64 	%fd<15>;

	ld.param.u64 	%rd5, [_Z17update_all_bulletP8bullet_tmm_param_0];
	ld.param.u64 	%rd6, [_Z17update_all_bulletP8bullet_tmm_param_1];
	ld.param.u64 	%rd7, [_Z17update_all_bulletP8bullet_tmm_param_2];
	mov.u32 	%r7, %tid.x;
	cvt.u64.u32 	%rd9, %r7;
	setp.le.u64 	%p1, %rd6, %rd9;
	@%p1 bra 	$L__BB1_3;
	cvt.u32.u64 	%r2, %rd7;
	cvta.to.global.u64 	%rd2, %rd5;
$L__BB1_2:
	mad.lo.s64 	%rd8, %rd9, 80, %rd2;
	ld.global.f64 	%fd1, [%rd8+16];
	ld.global.f64 	%fd2, [%rd8];
	add.f64 	%fd3, %fd1, %fd2;
	st.global.f64 	[%rd8], %fd3;
	ld.global.f64 	%fd4, [%rd8+24];
	ld.global.f64 	%fd5, [%rd8+8];
	add.f64 	%fd6, %fd4, %fd5;
	st.global.f64 	[%rd8+8], %fd6;
	ld.global.f64 	%fd7, [%rd8+32];
	add.f64 	%fd8, %fd7, %fd1;
	st.global.f64 	[%rd8+16], %fd8;
	ld.global.f64 	%fd9, [%rd8+40];
	add.f64 	%fd10, %fd9, %fd4;
	st.global.f64 	[%rd8+24], %fd10;
	ld.global.f64 	%fd11, [%rd8+72];
	ld.global.f64 	%fd12, [%rd8+64];
	add.f64 	%fd13, %fd11, %fd12;
	ld.global.u32 	%r5, [%rd8+56];
	add.s32 	%r6, %r5, 1;
	st.global.u32 	[%rd8+56], %r6;
	add.f64 	%fd14, %fd13, 0d3FF0000000000000;
	st.global.f64 	[%rd8+64], %fd14;
	add.s32 	%r7, %r7, %r2;
	cvt.s64.s32 	%rd9, %r7;
	setp.gt.u64 	%p2, %rd6, %rd9;
	@%p2 bra 	$L__BB1_2;
$L__BB1_3:
	ret;

}
	// .globl	_Z28extract_all_bullet_draw_infoP8bullet_tP11draw_info_tmm
.visible .entry _Z28extract_all_bullet_draw_infoP8bullet_tP11draw_info_tmm(
	.param .u64 .ptr .align 1 _Z28extract_all_bullet_draw_infoP8bullet_tP11draw_info_tmm_param_0,
	.param .u64 .ptr .align 1 _Z28extract_all_bullet_draw_infoP8bullet_tP11draw_info_tmm_param_1,
	.param .u64 _Z28extract_all_bullet_draw_infoP8bullet_tP11draw_info_tmm_param_2,
	.param .u64 _Z28extract_all_bullet_draw_infoP8bullet_tP11draw_info_tmm_param_3
)
{
	.reg .pred 	%p<3>;
	.reg .b32 	%r<8>;
	.reg .b64 	%rd<14>;
	.reg .b64 	%fd<4>;

	ld.param.u64 	%rd6, [_Z28extract_all_bullet_draw_infoP8bullet_tP11draw_info_tmm_param_0];
	ld.param.u64 	%rd7, [_Z28extract_all_bullet_draw_infoP8bullet_tP11draw_info_tmm_param_1];
	ld.param.u64 	%rd8, [_Z28extract_all_bullet_draw_infoP8bullet_tP11draw_info_tmm_param_2];
	ld.param.u64 	%rd9, [_Z28extract_all_bullet_draw_infoP8bullet_tP11draw_info_tmm_param_3];
	mov.u32 	%r7, %tid.x;
	cvt.u64.u32 	%rd13, %r7;
	setp.le.u64 	%p1, %rd8, %rd13;
	@%p1 bra 	$L__BB2_3;
	cvt.u32.u64 	%r2, %rd9;
	cvta.to.global.u64 	%rd2, %rd6;
	cvta.to.global.u64 	%rd3, %rd7;
$L__BB2_2:
	mad.lo.s64 	%rd10, %rd13, 80, %rd2;
	shl.b64 	%rd11, %rd13, 5;
	add.s64 	%rd12, %rd3, %rd11;
	ld.global.f64 	%fd1, [%rd10];
	ld.global.f64 	%fd2, [%rd10+8];
	st.global.f64 	[%rd12], %fd1;
	st.global.f64 	[%rd12+8], %fd2;
	ld.global.f64 	%fd3, [%rd10+64];
	st.global.f64 	[%rd12+16], %fd3;
	ld.global.u32 	%r5, [%rd10+48];
	st.global.u32 	[%rd12+24], %r5;
	ld.global.u32 	%r6, [%rd10+52];
	st.global.u32 	[%rd12+28], %r6;
	add.s32 	%r7, %r7, %r2;
	cvt.s64.s32 	%rd13, %r7;
	setp.gt.u64 	%p2, %rd8, %rd13;
	@%p2 bra 	$L__BB2_2;
$L__BB2_3:
	ret;

}
.func  (.param .align 16 .b8 func_retval0[16]) __internal_trig_reduction_slowpathd(
	.param .b64 __internal_trig_reduction_slowpathd_param_0
)
{
	.local .align 8 .b8 	__local_depot3[40];
	.reg .b64 	%SP;
	.reg .b64 	%SPL;
	.reg .pred 	%p<10>;
	.reg .b32 	%r<47>;
	.reg .b64 	%rd<74>;
	.reg .b64 	%fd<5>;

	mov.u64 	%SPL, __local_depot3;
	ld.param.f64 	%fd4, [__internal_trig_reduction_slowpathd_param_0];
	add.u64 	%rd1, %SPL, 0;
	{
	.reg .b32 %temp; 
	mov.b64 	{%temp, %r1}, %fd4;
	}
	shr.u32 	%r2, %r1, 20;
	and.b32  	%r3, %r2, 2047;
	setp.eq.s32 	%p1, %r3, 2047;
	mov.b32 	%r46, 0;
	@%p1 bra 	$L__BB3_9;
	add.s32 	%r20, %r3, -1024;
	mov.b64 	%rd20, %fd4;
	shl.b64 	%rd2, %rd20, 11;
	shr.u32 	%r4, %r20, 6;
	sub.s32 	%r45, 15, %r4;
	sub.s32 	%r21, 19, %r4;
	setp.lt.u32 	%p2, %r20, 128;
	selp.b32 	%r6, 18, %r21, %p2;
	setp.ge.s32 	%p3, %r45, %r6;
	mov.b64 	%rd70, 0;
	@%p3 bra 	$L__BB3_4;
	add.s32 	%r23, %r6, %r4;
	neg.s32 	%r43, %r23;
	or.b64  	%rd3, %rd2, -9223372036854775808;
	mov.b64 	%rd70, 0;
	mov.b32 	%r42, 0;
	mov.u64 	%rd25, __cudart_i2opi_d;
	mov.u32 	%r44, %r45;
$L__BB3_3:
	.pragma "nounroll";
	mul.wide.s32 	%rd22, %r42, 8;
	add.s64 	%rd23, %rd1, %rd22;
	mul.wide.s32 	%rd24, %r44, 8;
	add.s64 	%rd26, %rd25, %rd24;
	ld.global.nc.u64 	%rd27, [%rd26];
	{
	.reg .u32 %r0, %r1, %r2, %r3, %alo, %ahi, %blo, %bhi, %clo, %chi;
	mov.b64 	{%alo,%ahi}, %rd27;
	mov.b64 	{%blo,%bhi}, %rd3;
	mov.b64 	{%clo,%chi}, %rd70;
	mad.lo.cc.u32 	%r0, %alo, %blo, %clo;
	madc.hi.cc.u32 	%r1, %alo, %blo, %chi;
	madc.hi.u32 	%r2, %alo, %bhi, 0;
	mad.lo.cc.u32 	%r1, %alo, %bhi, %r1;
	madc.hi.cc.u32 	%r2, %ahi, %blo, %r2;
	madc.hi.u32 	%r3, %ahi, %bhi, 0;
	mad.lo.cc.u32 	%r1, %ahi, %blo, %r1;
	madc.lo.cc.u32 	%r2, %ahi, %bhi, %r2;
	addc.u32 	%r3, %r3, 0;
	mov.b64 	%rd28, {%r0,%r1};
	mov.b64 	%rd70, {%r2,%r3};
	}
	st.local.u64 	[%rd23], %rd28;
	add.s32 	%r44, %r44, 1;
	add.s32 	%r43, %r43, 1;
	add.s32 	%r42, %r42, 1;
	setp.ne.s32 	%p4, %r43, -15;
	mov.u32 	%r45, %r6;
	@%p4 bra 	$L__BB3_3;
$L__BB3_4:
	cvt.s64.s32 	%rd29, %r45;
	cvt.u64.u32 	%rd30, %r4;
	add.s64 	%rd31, %rd30, %rd29;
	shl.b64 	%rd32, %rd31, 3;
	add.s64 	%rd33, %rd1, %rd32;
	st.local.u64 	[%rd33+-120], %rd70;
	and.b32  	%r15, %r2, 63;
	ld.local.u64 	%rd72, [%rd1+16];
	ld.local.u64 	%rd71, [%rd1+24];
	setp.eq.s32 	%p5, %r15, 0;
	@%p5 bra 	$L__BB3_6;
	shl.b64 	%rd34, %rd71, %r15;
	shr.u64 	%rd35, %rd72, 1;
	xor.b32  	%r24, %r15, 63;
	shr.u64 	%rd36, %rd35, %r24;
	or.b64  	%rd71, %rd34, %rd36;
	ld.local.u64 	%rd37, [%rd1+8];
	shl.b64 	%rd38, %rd72, %r15;
	shr.u64 	%rd39, %rd37, 1;
	shr.u64 	%rd40, %rd39, %r24;
	or.b64  	%rd72, %rd38, %rd40;
$L__BB3_6:
	and.b32  	%r25, %r1, -2147483648;
	shr.u64 	%rd41, %rd71, 62;
	cvt.u32.u64 	%r26, %rd41;
	mov.b64 	{%r27, %r28}, %rd71;
	mov.b64 	{%r29, %r30}, %rd72;
	shf.l.wrap.b32 	%r31, %r30, %r27, 2;
	shf.l.wrap.b32 	%r32, %r27, %r28, 2;
	mov.b64 	%rd42, {%r31, %r32};
	shl.b64 	%rd43, %rd72, 2;
	shr.u64 	%rd44, %rd42, 63;
	cvt.u32.u64 	%r33, %rd44;
	add.s32 	%r34, %r33, %r26;
	setp.eq.s32 	%p6, %r25, 0;
	neg.s32 	%r35, %r34;
	selp.b32 	%r46, %r34, %r35, %p6;
	setp.gt.s64 	%p7, %rd42, -1;
	mov.b64 	%rd45, 0;
	{
	.reg .u32 %r0, %r1, %r2, %r3, %a0, %a1, %a2, %a3, %b0, %b1, %b2, %b3;
	mov.b64 	{%a0,%a1}, %rd45;
	mov.b64 	{%a2,%a3}, %rd45;
	mov.b64 	{%b0,%b1}, %rd43;
	mov.b64 	{%b2,%b3}, %rd42;
	sub.cc.u32 	%r0, %a0, %b0;
	subc.cc.u32 	%r1, %a1, %b1;
	subc.cc.u32 	%r2, %a2, %b2;
	subc.u32 	%r3, %a3, %b3;
	mov.b64 	%rd46, {%r0,%r1};
	mov.b64 	%rd47, {%r2,%r3};
	}
	xor.b32  	%r36, %r25, -2147483648;
	selp.b64 	%rd73, %rd42, %rd47, %p7;
	selp.b64 	%rd14, %rd43, %rd46, %p7;
	selp.b32 	%r17, %r25, %r36, %p7;
	clz.b64 	%r37, %rd73;
	cvt.u64.u32 	%rd15, %r37;
	setp.eq.s32 	%p8, %r37, 0;
	@%p8 bra 	$L__BB3_8;
	cvt.u32.u64 	%r38, %rd15;
	and.b32  	%r39, %r38, 63;
	shl.b64 	%rd48, %rd73, %r39;
	shr.u64 	%rd49, %rd14, 1;
	not.b32 	%r40, %r38;
	and.b32  	%r41, %r40, 63;
	shr.u64 	%rd50, %rd49, %r41;
	or.b64  	%rd73, %rd48, %rd50;
$L__BB3_8:
	mov.b64 	%rd51, -3958705157555305931;
	{
	.reg .u32 %r0, %r1, %r2, %r3, %alo, %ahi, %blo, %bhi;
	mov.b64 	{%alo,%ahi}, %rd73;
	mov.b64 	{%blo,%bhi}, %rd51;
	mul.lo.u32 	%r0, %alo, %blo;
	mul.hi.u32 	%r1, %alo, %blo;
	mad.lo.cc.u32 	%r1, %alo, %bhi, %r1;
	madc.hi.u32 	%r2, %alo, %bhi, 0;
	mad.lo.cc.u32 	%r1, %ahi, %blo, %r1;
	madc.hi.cc.u32 	%r2, %ahi, %blo, %r2;
	madc.hi.u32 	%r3, %ahi, %bhi, 0;
	mad.lo.cc.u32 	%r2, %ahi, %bhi, %r2;
	addc.u32 	%r3, %r3, 0;
	mov.b64 	%rd52, {%r0,%r1};
	mov.b64 	%rd53, {%r2,%r3};
	}
	setp.gt.s64 	%p9, %rd53, 0;
	{
	.reg .u32 %r0, %r1, %r2, %r3, %a0, %a1, %a2, %a3, %b0, %b1, %b2, %b3;
	mov.b64 	{%a0,%a1}, %rd52;
	mov.b64 	{%a2,%a3}, %rd53;
	mov.b64 	{%b0,%b1}, %rd52;
	mov.b64 	{%b2,%b3}, %rd53;
	add.cc.u32 	%r0, %a0, %b0;
	addc.cc.u32 	%r1, %a1, %b1;
	addc.cc.u32 	%r2, %a2, %b2;
	addc.u32 	%r3, %a3, %b3;
	mov.b64 	%rd54, {%r0,%r1};
	mov.b64 	%rd55, {%r2,%r3};
	}
	selp.b64 	%rd56, %rd55, %rd53, %p9;
	selp.s64 	%rd57, -1, 0, %p9;
	sub.s64 	%rd58, %rd57, %rd15;
	cvt.u64.u32 	%rd59, %r17;
	shl.b64 	%rd60, %rd59, 32;
	add.s64 	%rd61, %rd56, 1;
	shr.u64 	%rd62, %rd61, 10;
	add.s64 	%rd63, %rd62, 1;
	shr.u64 	%rd64, %rd63, 1;
	shl.b64 	%rd65, %rd58, 52;
	add.s64 	%rd66, %rd65, %rd64;
	add.s64 	%rd67, %rd66, 4602678819172646912;
	or.b64  	%rd68, %rd67, %rd60;
	mov.b64 	%fd4, %rd68;
$L__BB3_9:
	st.param.f64 	[func_retval0], %fd4;
	st.param.b32 	[func_retval0+8], %r46;
	ret;

}


// ===== COMPILED SASS (sm_100) =====

	.target	sm_100

	.elftype	@"ET_EXEC"


//--------------------- .note.nv.tkinfo           --------------------------
	.section	.note.nv.tkinfo,"",@"SHT_NOTE"
	.sectionflags	@"SHF_NOTE_NV_TKINFO"
	.tkinfo
        /*0018*/ 	.word	0x00000002
        /*0030*/ 	.string	""
        /*0030*/ 	.string	"ptxas"
        /*0030*/ 	.string	"Cuda compilation tools, release 13.0, V13.0.88"
        /*0030*/ 	.string	"Build cuda_13.0.r13.0/compiler.36424714_0"
        /*0030*/ 	.string	"-arch sm_100 -m 64 "



//--------------------- .note.nv.cuinfo           --------------------------
	.section	.note.nv.cuinfo,"",@"SHT_NOTE"
	.sectionflags	@"SHF_NOTE_NV_CUINFO"
        /*0018*/ 	.short	0x0002
        /*001a*/ 	.short	0x0064
        /*001c*/ 	.short	0x0082
	.zero		2


//--------------------- .nv.info                  --------------------------
	.section	.nv.info,"",@"SHT_CUDA_INFO"
	.align	4


	//----- nvinfo : EIATTR_REGCOUNT
	.align		4
        /*0000*/ 	.byte	0x04, 0x2f
        /*0002*/ 	.short	(.L_3 - .L_2)
	.align		4
.L_2:
        /*0004*/ 	.word	index@(_Z21initialize_all_bulletP8bullet_tmm)
        /*0008*/ 	.word	0x00000022


	//----- nvinfo : EIATTR_FRAME_SIZE
	.align		4
.L_3:
        /*000c*/ 	.byte	0x04, 0x11
        /*000e*/ 	.short	(.L_5 - .L_4)
	.align		4
.L_4:
        /*0010*/ 	.word	index@($_Z21initialize_all_bulletP8bullet_tmm$__internal_trig_reduction_slowpathd)
        /*0014*/ 	.word	0x00000028


	//----- nvinfo : EIATTR_FRAME_SIZE
	.align		4
.L_5:
        /*0018*/ 	.byte	0x04, 0x11
        /*001a*/ 	.short	(.L_7 - .L_6)
	.align		4
.L_6:
        /*001c*/ 	.word	index@(_Z21initialize_all_bulletP8bullet_tmm)
        /*0020*/ 	.word	0x00000028


	//----- nvinfo : EIATTR_REGCOUNT
	.align		4
.L_7:
        /*0024*/ 	.byte	0x04, 0x2f
        /*0026*/ 	.short	(.L_9 - .L_8)
	.align		4
.L_8:
        /*0028*/ 	.word	index@(_Z17update_all_bulletP8bullet_tmm)
        /*002c*/ 	.word	0x00000018


	//----- nvinfo : EIATTR_FRAME_SIZE
	.align		4
.L_9:
        /*0030*/ 	.byte	0x04, 0x11
        /*0032*/ 	.short	(.L_11 - .L_10)
	.align		4
.L_10:
        /*0034*/ 	.word	index@(_Z17update_all_bulletP8bullet_tmm)
        /*0038*/ 	.word	0x00000000


	//----- nvinfo : EIATTR_REGCOUNT
	.align		4
.L_11:
        /*003c*/ 	.byte	0x04, 0x2f
        /*003e*/ 	.short	(.L_13 - .L_12)
	.align		4
.L_12:
        /*0040*/ 	.word	index@(_Z28extract_all_bullet_draw_infoP8bullet_tP11draw_info_tmm)
        /*0044*/ 	.word	0x00000016


	//----- nvinfo : EIATTR_FRAME_SIZE
	.align		4
.L_13:
        /*0048*/ 	.byte	0x04, 0x11
        /*004a*/ 	.short	(.L_15 - .L_14)
	.align		4
.L_14:
        /*004c*/ 	.word	index@(_Z28extract_all_bullet_draw_infoP8bullet_tP11draw_info_tmm)
        /*0050*/ 	.word	0x00000000


	//----- nvinfo : EIATTR_MIN_STACK_SIZE
	.align		4
.L_15:
        /*0054*/ 	.byte	0x04, 0x12
        /*0056*/ 	.short	(.L_17 - .L_16)
	.align		4
.L_16:
        /*0058*/ 	.word	index@(_Z28extract_all_bullet_draw_infoP8bullet_tP11draw_info_tmm)
        /*005c*/ 	.word	0x00000000


	//----- nvinfo : EIATTR_MIN_STACK_SIZE
	.align		4
.L_17:
        /*0060*/ 	.byte	0x04, 0x12
        /*0062*/ 	.short	(.L_19 - .L_18)
	.align		4
.L_18:
        /*0064*/ 	.word	index@(_Z17update_all_bulletP8bullet_tmm)
        /*0068*/ 	.word	0x00000000


	//----- nvinfo : EIATTR_MIN_STACK_SIZE
	.align		4
.L_19:
        /*006c*/ 	.byte	0x04, 0x12
        /*006e*/ 	.short	(.L_21 - .L_20)
	.align		4
.L_20:
        /*0070*/ 	.word	index@(_Z21initialize_all_bulletP8bullet_tmm)
        /*0074*/ 	.word	0x00000028
.L_21:


//--------------------- .nv.compat                --------------------------
	.section	.nv.compat,"",@"SHT_CUDA_COMPAT_INFO"
	.align	4
        /*0000*/ 	.byte	0x02, 0x09, 0x00, 0x00, 0x02, 0x02, 0x01, 0x00, 0x02, 0x05, 0x05, 0x00, 0x03, 0x07, 0x01, 0x01
        /*0010*/ 	.byte	0x02, 0x03, 0x00, 0x00, 0x02, 0x06, 0x01, 0x00, 0x04, 0x0b, 0x08, 0x00, 0x01, 0x00, 0x00, 0x00
        /*0020*/ 	.byte	0x00, 0x00, 0x00, 0x00


//--------------------- .nv.info._Z28extract_all_bullet_draw_infoP8bullet_tP11draw_info_tmm --------------------------
	.section	.nv.info._Z28extract_all_bullet_draw_infoP8bullet_tP11draw_info_tmm,"",@"SHT_CUDA_INFO"
	.sectionflags	@""
	.align	4


	//----- nvinfo : EIATTR_CUDA_API_VERSION
	.align		4
        /*0000*/ 	.byte	0x04, 0x37
        /*0002*/ 	.short	(.L_23 - .L_22)
.L_22:
        /*0004*/ 	.word	0x00000082


	//----- nvinfo : EIATTR_KPARAM_INFO
	.align		4
.L_23:
        /*0008*/ 	.byte	0x04, 0x17
        /*000a*/ 	.short	(.L_25 - .L_24)
.L_24:
        /*000c*/ 	.word	0x00000000
        /*0010*/ 	.short	0x0003
        /*0012*/ 	.short	0x0018
        /*0014*/ 	.byte	0x00, 0xf0, 0x21, 0x00


	//----- nvinfo : EIATTR_KPARAM_INFO
	.align		4
.L_25:
        /*0018*/ 	.byte	0x04, 0x17
        /*001a*/ 	.short	(.L_27 - .L_26)
.L_26:
        /*001c*/ 	.word	0x00000000
        /*0020*/ 	.short	0x0002
        /*0022*/ 	.short	0x0010
        /*0024*/ 	.byte	0x00, 0xf0, 0x21, 0x00


	//----- nvinfo : EIATTR_KPARAM_INFO
	.align		4
.L_27:
        /*0028*/ 	.byte	0x04, 0x17
        /*002a*/ 	.short	(.L_29 - .L_28)
.L_28:
        /*002c*/ 	.word	0x00000000
        /*0030*/ 	.short	0x0001
        /*0032*/ 	.short	0x0008
        /*0034*/ 	.byte	0x00, 0xf5, 0x21, 0x00


	//----- nvinfo : EIATTR_KPARAM_INFO
	.align		4
.L_29:
        /*0038*/ 	.byte	0x04, 0x17
        /*003a*/ 	.short	(.L_31 - .L_30)
.L_30:
        /*003c*/ 	.word	0x00000000
        /*0040*/ 	.short	0x0000
        /*0042*/ 	.short	0x0000
        /*0044*/ 	.byte	0x00, 0xf5, 0x21, 0x00


	//----- nvinfo : EIATTR_SPARSE_MMA_MASK
	.align		4
.L_31:
        /*0048*/ 	.byte	0x03, 0x50
        /*004a*/ 	.short	0x0000


	//----- nvinfo : EIATTR_MAXREG_COUNT
	.align		4
        /*004c*/ 	.byte	0x03, 0x1b
        /*004e*/ 	.short	0x00ff


	//----- nvinfo : EIATTR_MERCURY_ISA_VERSION
	.align		4
        /*0050*/ 	.byte	0x03, 0x5f
        /*0052*/ 	.short	0x0101


	//----- nvinfo : EIATTR_VRC_CTA_INIT_COUNT
	.align		4
        /*0054*/ 	.byte	0x02, 0x4a
	.zero		1
	.zero		1


	//----- nvinfo : EIATTR_EXIT_INSTR_OFFSETS
	.align		4
        /*0058*/ 	.byte	0x04, 0x1c
        /*005a*/ 	.short	(.L_33 - .L_32)


	//   ....[0]....
.L_32:
        /*005c*/ 	.word	0x00000050


	//   ....[1]....
        /*0060*/ 	.word	0x00000210


	//----- nvinfo : EIATTR_CRS_STACK_SIZE
	.align		4
.L_33:
        /*0064*/ 	.byte	0x04, 0x1e
        /*0066*/ 	.short	(.L_35 - .L_34)
.L_34:
        /*0068*/ 	.word	0x00000000


	//----- nvinfo : EIATTR_CBANK_PARAM_SIZE
	.align		4
.L_35:
        /*006c*/ 	.byte	0x03, 0x19
        /*006e*/ 	.short	0x0020


	//----- nvinfo : EIATTR_PARAM_CBANK
	.align		4
        /*0070*/ 	.byte	0x04, 0x0a
        /*0072*/ 	.short	(.L_37 - .L_36)
	.align		4
.L_36:
        /*0074*/ 	.word	index@(.nv.constant0._Z28extract_all_bullet_draw_infoP8bullet_tP11draw_info_tmm)
        /*0078*/ 	.short	0x0380
        /*007a*/ 	.short	0x0020


	//----- nvinfo : EIATTR_SW_WAR
	.align		4
.L_37:
        /*007c*/ 	.byte	0x04, 0x36
        /*007e*/ 	.short	(.L_39 - .L_38)
.L_38:
        /*0080*/ 	.word	0x00000008
.L_39:


//--------------------- .nv.info._Z17update_all_bulletP8bullet_tmm --------------------------
	.section	.nv.info._Z17update_all_bulletP8bullet_tmm,"",@"SHT_CUDA_INFO"
	.sectionflags	@""
	.align	4


	//----- nvinfo : EIATTR_CUDA_API_VERSION
	.align		4
        /*0000*/ 	.byte	0x04, 0x37
        /*0002*/ 	.short	(.L_41 - .L_40)
.L_40:
        /*0004*/ 	.word	0x00000082


	//----- nvinfo : EIATTR_KPARAM_INFO
	.align		4
.L_41:
        /*0008*/ 	.byte	0x04, 0x17
        /*000a*/ 	.short	(.L_43 - .L_42)
.L_42:
        /*000c*/ 	.word	0x00000000
        /*0010*/ 	.short	0x0002
        /*0012*/ 	.short	0x0010
        /*0014*/ 	.byte	0x00, 0xf0, 0x21, 0x00


	//----- nvinfo : EIATTR_KPARAM_INFO
	.align		4
.L_43:
        /*0018*/ 	.byte	0x04, 0x17
        /*001a*/ 	.short	(.L_45 - .L_44)
.L_44:
        /*001c*/ 	.word	0x00000000
        /*0020*/ 	.short	0x0001
        /*0022*/ 	.short	0x0008
        /*0024*/ 	.byte	0x00, 0xf0, 0x21, 0x00


	//----- nvinfo : EIATTR_KPARAM_INFO
	.align		4
.L_45:
        /*0028*/ 	.byte	0x04, 0x17
        /*002a*/ 	.short	(.L_47 - .L_46)
.L_46:
        /*002c*/ 	.word	0x00000000
        /*0030*/ 	.short	0x0000
        /*0032*/ 	.short	0x0000
        /*0034*/ 	.byte	0x00, 0xf5, 0x21, 0x00


	//----- nvinfo : EIATTR_SPARSE_MMA_MASK
	.align		4
.L_47:
        /*0038*/ 	.byte	0x03, 0x50
        /*003a*/ 	.short	0x0000


	//----- nvinfo : EIATTR_MAXREG_COUNT
	.align		4
        /*003c*/ 	.byte	0x03, 0x1b
        /*003e*/ 	.short	0x00ff


	//----- nvinfo : EIATTR_MERCURY_ISA_VERSION
	.align		4
        /*0040*/ 	.byte	0x03, 0x5f
        /*0042*/ 	.short	0x0101


	//----- nvinfo : EIATTR_VRC_CTA_INIT_COUNT
	.align		4
        /*0044*/ 	.byte	0x02, 0x4a
	.zero		1
	.zero		1


	//----- nvinfo : EIATTR_EXIT_INSTR_OFFSETS
	.align		4
        /*0048*/ 	.byte	0x04, 0x1c
        /*004a*/ 	.short	(.L_49 - .L_48)


	//   ....[0]....
.L_48:
        /*004c*/ 	.word	0x00000050


	//   ....[1]....
        /*0050*/ 	.word	0x000002a0


	//----- nvinfo : EIATTR_CRS_STACK_SIZE
	.align		4
.L_49:
        /*0054*/ 	.byte	0x04, 0x1e
        /*0056*/ 	.short	(.L_51 - .L_50)
.L_50:
        /*0058*/ 	.word	0x00000000


	//----- nvinfo : EIATTR_CBANK_PARAM_SIZE
	.align		4
.L_51:
        /*005c*/ 	.byte	0x03, 0x19
        /*005e*/ 	.short	0x0018


	//----- nvinfo : EIATTR_PARAM_CBANK
	.align		4
        /*0060*/ 	.byte	0x04, 0x0a
        /*0062*/ 	.short	(.L_53 - .L_52)
	.align		4
.L_52:
        /*0064*/ 	.word	index@(.nv.constant0._Z17update_all_bulletP8bullet_tmm)
        /*0068*/ 	.short	0x0380
        /*006a*/ 	.short	0x0018


	//----- nvinfo : EIATTR_SW_WAR
	.align		4
.L_53:
        /*006c*/ 	.byte	0x04, 0x36
        /*006e*/ 	.short	(.L_55 - .L_54)
.L_54:
        /*0070*/ 	.word	0x00000008
.L_55:


//--------------------- .nv.info._Z21initialize_all_bulletP8bullet_tmm --------------------------
	.section	.nv.info._Z21initialize_all_bulletP8bullet_tmm,"",@"SHT_CUDA_INFO"
	.sectionflags	@""
	.align	4


	//----- nvinfo : EIATTR_CUDA_API_VERSION
	.align		4
        /*0000*/ 	.byte	0x04, 0x37
        /*0002*/ 	.short	(.L_57 - .L_56)
.L_56:
        /*0004*/ 	.word	0x00000082


	//----- nvinfo : EIATTR_KPARAM_INFO
	.align		4
.L_57:
        /*0008*/ 	.byte	0x04, 0x17
        /*000a*/ 	.short	(.L_59 - .L_58)
.L_58:
        /*000c*/ 	.word	0x00000000
        /*0010*/ 	.short	0x0002
        /*0012*/ 	.short	0x0010
        /*0014*/ 	.byte	0x00, 0xf0, 0x21, 0x00


	//----- nvinfo : EIATTR_KPARAM_INFO
	.align		4
.L_59:
        /*0018*/ 	.byte	0x04, 0x17
        /*001a*/ 	.short	(.L_61 - .L_60)
.L_60:
        /*001c*/ 	.word	0x00000000
        /*0020*/ 	.short	0x0001
        /*0022*/ 	.short	0x0008
        /*0024*/ 	.byte	0x00, 0xf0, 0x21, 0x00


	//----- nvinfo : EIATTR_KPARAM_INFO
	.align		4
.L_61:
        /*0028*/ 	.byte	0x04, 0x17
        /*002a*/ 	.short	(.L_63 - .L_62)
.L_62:
        /*002c*/ 	.word	0x00000000
        /*0030*/ 	.short	0x0000
        /*0032*/ 	.short	0x0000
        /*0034*/ 	.byte	0x00, 0xf5, 0x21, 0x00


	//----- nvinfo : EIATTR_SPARSE_MMA_MASK
	.align		4
.L_63:
        /*0038*/ 	.byte	0x03, 0x50
        /*003a*/ 	.short	0x0000


	//----- nvinfo : EIATTR_MAXREG_COUNT
	.align		4
        /*003c*/ 	.byte	0x03, 0x1b
        /*003e*/ 	.short	0x00ff


	//----- nvinfo : EIATTR_MERCURY_ISA_VERSION
	.align		4
        /*0040*/ 	.byte	0x03, 0x5f
        /*0042*/ 	.short	0x0101


	//----- nvinfo : EIATTR_VRC_CTA_INIT_COUNT
	.align		4
        /*0044*/ 	.byte	0x02, 0x4a
	.zero		1
	.zero		1


	//----- nvinfo : EIATTR_EXIT_INSTR_OFFSETS
	.align		4
        /*0048*/ 	.byte	0x04, 0x1c
        /*004a*/ 	.short	(.L_65 - .L_64)


	//   ....[0]....
.L_64:
        /*004c*/ 	.word	0x00000060


	//   ....[1]....
        /*0050*/ 	.word	0x000008e0


	//----- nvinfo : EIATTR_CRS_STACK_SIZE
	.align		4
.L_65:
        /*0054*/ 	.byte	0x04, 0x1e
        /*0056*/ 	.short	(.L_67 - .L_66)
.L_66:
        /*0058*/ 	.word	0x00000000


	//----- nvinfo : EIATTR_CBANK_PARAM_SIZE
	.align		4
.L_67:
        /*005c*/ 	.byte	0x03, 0x19
        /*005e*/ 	.short	0x0018


	//----- nvinfo : EIATTR_PARAM_CBANK
	.align		4
        /*0060*/ 	.byte	0x04, 0x0a
        /*0062*/ 	.short	(.L_69 - .L_68)
	.align		4
.L_68:
        /*0064*/ 	.word	index@(.nv.constant0._Z21initialize_all_bulletP8bullet_tmm)
        /*0068*/ 	.short	0x0380
        /*006a*/ 	.short	0x0018


	//----- nvinfo : EIATTR_SW_WAR
	.align		4
.L_69:
        /*006c*/ 	.byte	0x04, 0x36
        /*006e*/ 	.short	(.L_71 - .L_70)
.L_70:
        /*0070*/ 	.word	0x00000008
.L_71:


//--------------------- .nv.callgraph             --------------------------
	.section	.nv.callgraph,"",@"SHT_CUDA_CALLGRAPH"
	.align	4
	.sectionentsize	8
	.align		4
        /*0000*/ 	.word	0x00000000
	.align		4
        /*0004*/ 	.word	0xffffffff
	.align		4
        /*0008*/ 	.word	0x00000000
	.align		4
        /*000c*/ 	.word	0xfffffffe
	.align		4
        /*0010*/ 	.word	0x00000000
	.align		4
        /*0014*/ 	.word	0xfffffffd
	.align		4
        /*0018*/ 	.word	0x00000000
	.align		4
        /*001c*/ 	.word	0xfffffffc


//--------------------- .nv.constant4             --------------------------
	.section	.nv.constant4,"a",@progbits
	.align	8
	.align		8
.nv.constant4:
        /*0000*/ 	.dword	__cudart_i2opi_d
	.align		8
        /*0008*/ 	.dword	__cudart_sin_cos_coeffs


//--------------------- .text._Z28extract_all_bullet_draw_infoP8bullet_tP11draw_info_tmm --------------------------
	.section	.text._Z28extract_all_bullet_draw_infoP8bullet_tP11draw_info_tmm,"ax",@progbits
	.align	128
        .global         _Z28extract_all_bullet_draw_infoP8bullet_tP11draw_info_tmm
        .type           _Z28extract_all_bullet_draw_infoP8bullet_tP11draw_info_tmm,@function
        .size           _Z28extract_all_bullet_draw_infoP8bullet_tP11draw_info_tmm,(.L_x_18 - _Z28extract_all_bullet_draw_infoP8bullet_tP11draw_info_tmm)
        .other          _Z28extract_all_bullet_draw_infoP8bullet_tP11draw_info_tmm,@"STO_CUDA_ENTRY STV_DEFAULT"
_Z28extract_all_bullet_draw_infoP8bullet_tP11draw_info_tmm:
.text._Z28extract_all_bullet_draw_infoP8bullet_tP11draw_info_tmm:
[----:B------:R-:W-:Y:S01]  /*0000*/  LDC R1, c[0x0][0x37c] ;  /* 0x0000df00ff017b82 */ /* 0x000fe20000000800 */
[----:B------:R-:W0:Y:S01]  /*0010*/  S2R R0, SR_TID.X ;  /* 0x0000000000007919 */ /* 0x000e220000002100 */
[----:B------:R-:W0:Y:S02]  /*0020*/  LDCU.64 UR6, c[0x0][0x390] ;  /* 0x00007200ff0677ac */ /* 0x000e240008000a00 */
[----:B0-----:R-:W-:-:S04]  /*0030*/  ISETP.GE.U32.AND P0, PT, R0, UR6, PT ;  /* 0x0000000600007c0c */ /* 0x001fc8000bf06070 */
[----:B------:R-:W-:-:S13]  /*0040*/  ISETP.GE.U32.AND.EX P0, PT, RZ, UR7, PT, P0 ;  /* 0x00000007ff007c0c */ /* 0x000fda000bf06100 */
[----:B------:R-:W-:Y:S05]  /*0050*/  @P0 EXIT ;  /* 0x000000000000094d */ /* 0x000fea0003800000 */
[----:B------:R-:W0:Y:S01]  /*0060*/  LDC.64 R12, c[0x0][0x380] ;  /* 0x0000e000ff0c7b82 */ /* 0x000e220000000a00 */
[----:B------:R-:W-:Y:S01]  /*0070*/  IMAD.MOV.U32 R19, RZ, RZ, R0 ;  /* 0x000000ffff137224 */ /* 0x000fe200078e0000 */
[----:B------:R-:W1:Y:S01]  /*0080*/  LDCU.64 UR4, c[0x0][0x358] ;  /* 0x00006b00ff0477ac */ /* 0x000e620008000a00 */
[----:B------:R-:W-:Y:S01]  /*0090*/  IMAD.MOV.U32 R14, RZ, RZ, RZ ;  /* 0x000000ffff0e7224 */ /* 0x000fe200078e00ff */
[----:B------:R-:W2:Y:S01]  /*00a0*/  LDCU UR10, c[0x0][0x398] ;  /* 0x00007300ff0a77ac */ /* 0x000ea20008000800 */
[----:B------:R-:W3:Y:S05]  /*00b0*/  LDCU.64 UR8, c[0x0][0x388] ;  /* 0x00007100ff0877ac */ /* 0x000eea0008000a00 */
.L_x_0:
[----:B----4-:R-:W-:Y:S02]  /*00c0*/  IMAD R5, R14, 0x50, RZ ;  /* 0x000000500e057824 */ /* 0x010fe400078e02ff */
[----:B0-----:R-:W-:-:S04]  /*00d0*/  IMAD.WIDE.U32 R2, R19, 0x50, R12 ;  /* 0x0000005013027825 */ /* 0x001fc800078e000c */
[----:B------:R-:W-:-:S05]  /*00e0*/  IMAD.IADD R3, R3, 0x1, R5 ;  /* 0x0000000103037824 */ /* 0x000fca00078e0205 */
[----:B-1----:R-:W4:Y:S04]  /*00f0*/  LDG.E.64 R6, desc[UR4][R2.64] ;  /* 0x0000000402067981 */ /* 0x002f28000c1e1b00 */
[----:B------:R-:W5:Y:S01]  /*0100*/  LDG.E.64 R8, desc[UR4][R2.64+0x8] ;  /* 0x0000080402087981 */ /* 0x000f62000c1e1b00 */
[----:B---3--:R-:W-:-:S04]  /*0110*/  LEA R4, P0, R19, UR8, 0x5 ;  /* 0x0000000813047c11 */ /* 0x008fc8000f8028ff */
[----:B------:R-:W-:-:S05]  /*0120*/  LEA.HI.X R5, R19, UR9, R14, 0x5, P0 ;  /* 0x0000000913057c11 */ /* 0x000fca00080f2c0e */
[----:B----4-:R4:W-:Y:S04]  /*0130*/  STG.E.64 desc[UR4][R4.64], R6 ;  /* 0x0000000604007986 */ /* 0x0109e8000c101b04 */
[----:B-----5:R4:W-:Y:S04]  /*0140*/  STG.E.64 desc[UR4][R4.64+0x8], R8 ;  /* 0x0000080804007986 */ /* 0x0209e8000c101b04 */
[----:B------:R-:W3:Y:S04]  /*0150*/  LDG.E.64 R10, desc[UR4][R2.64+0x40] ;  /* 0x00004004020a7981 */ /* 0x000ee8000c1e1b00 */
[----:B---3--:R4:W-:Y:S04]  /*0160*/  STG.E.64 desc[UR4][R4.64+0x10], R10 ;  /* 0x0000100a04007986 */ /* 0x0089e8000c101b04 */
[----:B------:R-:W3:Y:S01]  /*0170*/  LDG.E R15, desc[UR4][R2.64+0x30] ;  /* 0x00003004020f7981 */ /* 0x000ee2000c1e1900 */
[----:B--2---:R-:W-:-:S03]  /*0180*/  VIADD R19, R0, UR10 ;  /* 0x0000000a00137c36 */ /* 0x004fc60008000000 */
[----:B---3--:R4:W-:Y:S04]  /*0190*/  STG.E desc[UR4][R4.64+0x18], R15 ;  /* 0x0000180f04007986 */ /* 0x0089e8000c101904 */
[----:B------:R-:W2:Y:S01]  /*01a0*/  LDG.E R17, desc[UR4][R2.64+0x34] ;  /* 0x0000340402117981 */ /* 0x000ea2000c1e1900 */
[----:B------:R-:W-:Y:S01]  /*01b0*/  ISETP.GE.U32.AND P0, PT, R19, UR6, PT ;  /* 0x0000000613007c0c */ /* 0x000fe2000bf06070 */
[--C-:B------:R-:W-:Y:S01]  /*01c0*/  IMAD.MOV.U32 R0, RZ, RZ, R19.reuse ;  /* 0x000000ffff007224 */ /* 0x100fe200078e0013 */
[----:B------:R-:W-:-:S04]  /*01d0*/  SHF.R.S32.HI R14, RZ, 0x1f, R19 ;  /* 0x0000001fff0e7819 */ /* 0x000fc80000011413 */
[----:B------:R-:W-:Y:S01]  /*01e0*/  ISETP.GE.U32.AND.EX P0, PT, R14, UR7, PT, P0 ;  /* 0x000000070e007c0c */ /* 0x000fe2000bf06100 */
[----:B--2---:R4:W-:-:S12]  /*01f0*/  STG.E desc[UR4][R4.64+0x1c], R17 ;  /* 0x00001c1104007986 */ /* 0x0049d8000c101904 */
[----:B------:R-:W-:Y:S05]  /*0200*/  @!P0 BRA `(.L_x_0) ;  /* 0xfffffffc00ac8947 */ /* 0x000fea000383ffff */
[----:B------:R-:W-:Y:S05]  /*0210*/  EXIT ;  /* 0x000000000000794d */ /* 0x000fea0003800000 */
.L_x_1:
[----:B------:R-:W-:-:S00]  /*0220*/  BRA `(.L_x_1) ;  /* 0xfffffffc00fc7947 */ /* 0x000fc0000383ffff */
[----:B------:R-:W-:-:S00]  /*0230*/  NOP ;  /* 0x0000000000007918 */ /* 0x000fc00000000000 */
        /* <DEDUP_REMOVED lines=12> */
.L_x_18:


//--------------------- .text._Z17update_all_bulletP8bullet_tmm --------------------------
	.section	.text._Z17update_all_bulletP8bullet_tmm,"ax",@progbits
	.align	128
        .global         _Z17update_all_bulletP8bullet_tmm
        .type           _Z17update_all_bulletP8bullet_tmm,@function
        .size           _Z17update_all_bulletP8bullet_tmm,(.L_x_19 - _Z17update_all_bulletP8bullet_tmm)
        .other          _Z17update_all_bulletP8bullet_tmm,@"STO_CUDA_ENTRY STV_DEFAULT"
_Z17update_all_bulletP8bullet_tmm:
.text._Z17update_all_bulletP8bullet_tmm:
[----:B------:R-:W-:Y:S01]  /*0000*/  LDC R1, c[0x0][0x37c] ;  /* 0x0000df00ff017b82 */ /* 0x000fe20000000800 */
[----:B------:R-:W0:Y:S01]  /*0010*/  S2R R0, SR_TID.X ;  /* 0x0000000000007919 */ /* 0x000e220000002100 */
[----:B------:R-:W0:Y:S02]  /*0020*/  LDCU.64 UR6, c[0x0][0x388] ;  /* 0x00007100ff0677ac */ /* 0x000e240008000a00 */
[----:B0-----:R-:W-:-:S04]  /*0030*/  ISETP.GE.U32.AND P0, PT, R0, UR6, PT ;  /* 0x0000000600007c0c */ /* 0x001fc8000bf06070 */
[----:B------:R-:W-:-:S13]  /*0040*/  ISETP.GE.U32.AND.EX P0, PT, RZ, UR7, PT, P0 ;  /* 0x00000007ff007c0c */ /* 0x000fda000bf06100 */
[----:B------:R-:W-:Y:S05]  /*0050*/  @P0 EXIT ;  /* 0x000000000000094d */ /* 0x000fea0003800000 */
[----:B------:R-:W-:Y:S01]  /*0060*/  IMAD.MOV.U32 R9, RZ, RZ, R0 ;  /* 0x000000ffff097224 */ /* 0x000fe200078e0000 */
[----:B------:R-:W0:Y:S01]  /*0070*/  LDCU.64 UR4, c[0x0][0x358] ;  /* 0x00006b00ff0477ac */ /* 0x000e220008000a00 */
[----:B------:R-:W-:Y:S01]  /*0080*/  IMAD.MOV.U32 R6, RZ, RZ, RZ ;  /* 0x000000ffff067224 */ /* 0x000fe200078e00ff */
[----:B------:R-:W1:Y:S06]  /*0090*/  LDCU UR8, c[0x0][0x390] ;  /* 0x00007200ff0877ac */ /* 0x000e6c0008000800 */
.L_x_2:
[----:B------:R-:W2:Y:S01]  /*00a0*/  LDC.64 R2, c[0x0][0x380] ;  /* 0x0000e000ff027b82 */ /* 0x000ea20000000a00 */
[----:B------:R-:W-:Y:S02]  /*00b0*/  IMAD R5, R6, 0x50, RZ ;  /* 0x0000005006057824 */ /* 0x000fe400078e02ff */
[----:B--2---:R-:W-:-:S05]  /*00c0*/  IMAD.WIDE.U32 R2, R9, 0x50, R2 ;  /* 0x0000005009027825 */ /* 0x004fca00078e0002 */
[----:B------:R-:W-:-:S05]  /*00d0*/  IADD3 R3, PT, PT, R3, R5, RZ ;  /* 0x0000000503037210 */ /* 0x000fca0007ffe0ff */
[----:B0-----:R-:W2:Y:S04]  /*00e0*/  LDG.E.64 R18, desc[UR4][R2.64+0x48] ;  /* 0x0000480402127981 */ /* 0x001ea8000c1e1b00 */
[----:B------:R-:W2:Y:S04]  /*00f0*/  LDG.E.64 R20, desc[UR4][R2.64+0x40] ;  /* 0x0000400402147981 */ /* 0x000ea8000c1e1b00 */
[----:B------:R-:W3:Y:S04]  /*0100*/  LDG.E.64 R10, desc[UR4][R2.64+0x10] ;  /* 0x00001004020a7981 */ /* 0x000ee8000c1e1b00 */
[----:B------:R-:W3:Y:S04]  /*0110*/  LDG.E.64 R12, desc[UR4][R2.64] ;  /* 0x00000004020c7981 */ /* 0x000ee8000c1e1b00 */
[----:B------:R-:W4:Y:S04]  /*0120*/  LDG.E.64 R16, desc[UR4][R2.64+0x20] ;  /* 0x0000200402107981 */ /* 0x000f28000c1e1b00 */
[----:B------:R-:W5:Y:S04]  /*0130*/  LDG.E.64 R8, desc[UR4][R2.64+0x18] ;  /* 0x0000180402087981 */ /* 0x000f68000c1e1b00 */
[----:B------:R-:W5:Y:S04]  /*0140*/  LDG.E.64 R14, desc[UR4][R2.64+0x8] ;  /* 0x00000804020e7981 */ /* 0x000f68000c1e1b00 */
[----:B------:R-:W5:Y:S04]  /*0150*/  LDG.E.64 R4, desc[UR4][R2.64+0x28] ;  /* 0x0000280402047981 */ /* 0x000f68000c1e1b00 */
[----:B------:R-:W5:Y:S01]  /*0160*/  LDG.E R6, desc[UR4][R2.64+0x38] ;  /* 0x0000380402067981 */ /* 0x000f62000c1e1900 */
[----:B--2---:R-:W-:-:S02]  /*0170*/  DADD R18, R18, R20 ;  /* 0x0000000012127229 */ /* 0x004fc40000000014 */
[----:B---3--:R-:W-:-:S06]  /*0180*/  DADD R12, R10, R12 ;  /* 0x000000000a0c7229 */ /* 0x008fcc000000000c */
[----:B------:R-:W-:Y:S02]  /*0190*/  DADD R18, R18, 1 ;  /* 0x3ff0000012127429 */ /* 0x000fe40000000000 */
[----:B----4-:R-:W-:Y:S01]  /*01a0*/  DADD R16, R10, R16 ;  /* 0x000000000a107229 */ /* 0x010fe20000000010 */
[----:B------:R2:W-:Y:S06]  /*01b0*/  STG.E.64 desc[UR4][R2.64], R12 ;  /* 0x0000000c02007986 */ /* 0x0005ec000c101b04 */
[----:B------:R2:W-:Y:S01]  /*01c0*/  STG.E.64 desc[UR4][R2.64+0x10], R16 ;  /* 0x0000101002007986 */ /* 0x0005e2000c101b04 */
[----:B-----5:R-:W-:-:S03]  /*01d0*/  DADD R14, R8, R14 ;  /* 0x00000000080e7229 */ /* 0x020fc6000000000e */
[----:B------:R2:W-:Y:S01]  /*01e0*/  STG.E.64 desc[UR4][R2.64+0x40], R18 ;  /* 0x0000401202007986 */ /* 0x0005e2000c101b04 */
[----:B------:R-:W-:Y:S01]  /*01f0*/  DADD R4, R8, R4 ;  /* 0x0000000008047229 */ /* 0x000fe20000000004 */
[----:B-1----:R-:W-:Y:S02]  /*0200*/  IADD3 R9, PT, PT, R0, UR8, RZ ;  /* 0x0000000800097c10 */ /* 0x002fe4000fffe0ff */
[----:B------:R2:W-:Y:S01]  /*0210*/  STG.E.64 desc[UR4][R2.64+0x8], R14 ;  /* 0x0000080e02007986 */ /* 0x0005e2000c101b04 */
[----:B------:R-:W-:Y:S01]  /*0220*/  VIADD R7, R6, 0x1 ;  /* 0x0000000106077836 */ /* 0x000fe20000000000 */
[----:B------:R-:W-:Y:S02]  /*0230*/  ISETP.GE.U32.AND P0, PT, R9, UR6, PT ;  /* 0x0000000609007c0c */ /* 0x000fe4000bf06070 */
[----:B------:R2:W-:Y:S01]  /*0240*/  STG.E.64 desc[UR4][R2.64+0x18], R4 ;  /* 0x0000180402007986 */ /* 0x0005e2000c101b04 */
[--C-:B------:R-:W-:Y:S01]  /*0250*/  SHF.R.S32.HI R6, RZ, 0x1f, R9.reuse ;  /* 0x0000001fff067819 */ /* 0x100fe20000011409 */
[----:B------:R-:W-:-:S02]  /*0260*/  IMAD.MOV.U32 R0, RZ, RZ, R9 ;  /* 0x000000ffff007224 */ /* 0x000fc400078e0009 */
[----:B------:R2:W-:Y:S01]  /*0270*/  STG.E desc[UR4][R2.64+0x38], R7 ;  /* 0x0000380702007986 */ /* 0x0005e2000c101904 */
[----:B------:R-:W-:-:S13]  /*0280*/  ISETP.GE.U32.AND.EX P0, PT, R6, UR7, PT, P0 ;  /* 0x0000000706007c0c */ /* 0x000fda000bf06100 */
[----:B--2---:R-:W-:Y:S05]  /*0290*/  @!P0 BRA `(.L_x_2) ;  /* 0xfffffffc00808947 */ /* 0x004fea000383ffff */
[----:B------:R-:W-:Y:S05]  /*02a0*/  EXIT ;  /* 0x000000000000794d */ /* 0x000fea0003800000 */
.L_x_3:
        /* <DEDUP_REMOVED lines=13> */
.L_x_19:


//--------------------- .text._Z21initialize_all_bulletP8bullet_tmm --------------------------
	.section	.text._Z21initialize_all_bulletP8bullet_tmm,"ax",@progbits
	.align	128
        .global         _Z21initialize_all_bulletP8bullet_tmm
        .type           _Z21initialize_all_bulletP8bullet_tmm,@function
        .size           _Z21initialize_all_bulletP8bullet_tmm,(.L_x_17 - _Z21initialize_all_bulletP8bullet_tmm)
        .other          _Z21initialize_all_bulletP8bullet_tmm,@"STO_CUDA_ENTRY STV_DEFAULT"
_Z21initialize_all_bulletP8bullet_tmm:
.text._Z21initialize_all_bulletP8bullet_tmm:
[----:B------:R-:W0:Y:S01]  /*0000*/  LDC R1, c[0x0][0x37c] ;  /* 0x0000df00ff017b82 */ /* 0x000e220000000800 */
[----:B------:R-:W1:Y:S01]  /*0010*/  S2R R2, SR_TID.X ;  /* 0x0000000000027919 */ /* 0x000e620000002100 */
[----:B------:R-:W1:Y:S01]  /*0020*/  LDCU.64 UR4, c[0x0][0x388] ;  /* 0x00007100ff0477ac */ /* 0x000e620008000a00 */
[----:B0-----:R-:W-:Y:S01]  /*0030*/  VIADD R1, R1, 0xffffffd8 ;  /* 0xffffffd801017836 */ /* 0x001fe20000000000 */
[----:B-1----:R-:W-:-:S04]  /*0040*/  ISETP.GE.U32.AND P0, PT, R2, UR4, PT ;  /* 0x0000000402007c0c */ /* 0x002fc8000bf06070 */
[----:B------:R-:W-:-:S13]  /*0050*/  ISETP.GE.U32.AND.EX P0, PT, RZ, UR5, PT, P0 ;  /* 0x00000005ff007c0c */ /* 0x000fda000bf06100 */
[----:B------:R-:W-:Y:S05]  /*0060*/  @P0 EXIT ;  /* 0x000000000000094d */ /* 0x000fea0003800000 */
[----:B------:R-:W0:Y:S01]  /*0070*/  LDC.64 R20, c[0x0][0x380] ;  /* 0x0000e000ff147b82 */ /* 0x000e220000000a00 */
[----:B------:R-:W-:Y:S01]  /*0080*/  IMAD.MOV.U32 R3, RZ, RZ, R2 ;  /* 0x000000ffff037224 */ /* 0x000fe200078e0002 */
[----:B------:R-:W1:Y:S01]  /*0090*/  LDCU.64 UR4, c[0x0][0x358] ;  /* 0x00006b00ff0477ac */ /* 0x000e620008000a00 */
[----:B------:R-:W-:Y:S01]  /*00a0*/  IMAD.MOV.U32 R0, RZ, RZ, RZ ;  /* 0x000000ffff007224 */ /* 0x000fe200078e00ff */
[----:B------:R-:W2:Y:S01]  /*00b0*/  LDCU UR10, c[0x0][0x390] ;  /* 0x00007200ff0a77ac */ /* 0x000ea20008000800 */
[----:B------:R-:W3:Y:S01]  /*00c0*/  LDCU.64 UR8, c[0x4][0x8] ;  /* 0x01000100ff0877ac */ /* 0x000ee20008000a00 */
[----:B------:R-:W4:Y:S04]  /*00d0*/  LDCU.64 UR12, c[0x0][0x388] ;  /* 0x00007100ff0c77ac */ /* 0x000f280008000a00 */
.L_x_8:
[----:B0-----:R-:W5:Y:S01]  /*00e0*/  I2F.F64 R18, R3 ;  /* 0x0000000300127312 */ /* 0x001f620000201c00 */
[----:B------:R-:W-:Y:S01]  /*00f0*/  UMOV UR6, 0x6dc9c883 ;  /* 0x6dc9c88300067882 */ /* 0x000fe20000000000 */
[----:B------:R-:W-:Y:S01]  /*0100*/  UMOV UR7, 0x3fe45f30 ;  /* 0x3fe45f3000077882 */ /* 0x000fe20000000000 */
[----:B------:R-:W-:Y:S01]  /*0110*/  BSSY.RECONVERGENT B0, `(.L_x_4) ;  /* 0x0000019000007945 */ /* 0x000fe20003800200 */
[C---:B-----5:R-:W-:Y:S01]  /*0120*/  DMUL R24, R18.reuse, UR6 ;  /* 0x0000000612187c28 */ /* 0x060fe20008000000 */
[----:B------:R-:W-:Y:S01]  /*0130*/  UMOV UR6, 0x54442d18 ;  /* 0x54442d1800067882 */ /* 0x000fe20000000000 */
[----:B------:R-:W-:Y:S01]  /*0140*/  UMOV UR7, 0x3ff921fb ;  /* 0x3ff921fb00077882 */ /* 0x000fe20000000000 */
[----:B------:R-:W-:-:S07]  /*0150*/  DSETP.GE.AND P0, PT, |R18|, 2.14748364800000000000e+09, PT ;  /* 0x41e000001200742a */ /* 0x000fce0003f06200 */
[----:B------:R-:W5:Y:S08]  /*0160*/  F2I.F64 R24, R24 ;  /* 0x0000001800187311 */ /* 0x000f700000301100 */
[----:B-----5:R-:W5:Y:S01]  /*0170*/  I2F.F64 R22, R24 ;  /* 0x0000001800167312 */ /* 0x020f620000201c00 */
[----:B------:R-:W-:Y:S01]  /*0180*/  IMAD.MOV.U32 R16, RZ, RZ, R24 ;  /* 0x000000ffff107224 */ /* 0x000fe200078e0018 */
[----:B-----5:R-:W-:Y:S01]  /*0190*/  DFMA R4, R22, -UR6, R18 ;  /* 0x8000000616047c2b */ /* 0x020fe20008000012 */
[----:B------:R-:W-:Y:S01]  /*01a0*/  UMOV UR6, 0x33145c00 ;  /* 0x33145c0000067882 */ /* 0x000fe20000000000 */
[----:B------:R-:W-:-:S06]  /*01b0*/  UMOV UR7, 0x3c91a626 ;  /* 0x3c91a62600077882 */ /* 0x000fcc0000000000 */
[----:B------:R-:W-:Y:S01]  /*01c0*/  DFMA R4, R22, -UR6, R4 ;  /* 0x8000000616047c2b */ /* 0x000fe20008000004 */
[----:B------:R-:W-:Y:S01]  /*01d0*/  UMOV UR6, 0x252049c0 ;  /* 0x252049c000067882 */ /* 0x000fe20000000000 */
[----:B------:R-:W-:-:S06]  /*01e0*/  UMOV UR7, 0x397b839a ;  /* 0x397b839a00077882 */ /* 0x000fcc0000000000 */
[----:B------:R-:W-:-:S10]  /*01f0*/  DFMA R22, R22, -UR6, R4 ;  /* 0x8000000616167c2b */ /* 0x000fd40008000004 */
[----:B------:R-:W-:Y:S02]  /*0200*/  IMAD.MOV.U32 R28, RZ, RZ, R22 ;  /* 0x000000ffff1c7224 */ /* 0x000fe400078e0016 */
[----:B------:R-:W-:Y:S01]  /*0210*/  IMAD.MOV.U32 R29, RZ, RZ, R23 ;  /* 0x000000ffff1d7224 */ /* 0x000fe200078e0017 */
[----:B------:R-:W-:Y:S06]  /*0220*/  @!P0 BRA `(.L_x_5) ;  /* 0x00000000001c8947 */ /* 0x000fec0003800000 */
[----:B------:R-:W-:Y:S01]  /*0230*/  IMAD.MOV.U32 R14, RZ, RZ, R18 ;  /* 0x000000ffff0e7224 */ /* 0x000fe200078e0012 */
[----:B------:R-:W-:Y:S01]  /*0240*/  MOV R4, 0x270 ;  /* 0x0000027000047802 */ /* 0x000fe20000000f00 */
[----:B------:R-:W-:-:S07]  /*0250*/  IMAD.MOV.U32 R5, RZ, RZ, R19 ;  /* 0x000000ffff057224 */ /* 0x000fce00078e0013 */
[----:B01234-:R-:W-:Y:S05]  /*0260*/  CALL.REL.NOINC `($_Z21initialize_all_bulletP8bullet_tmm$__internal_trig_reduction_slowpathd) ;  /* 0x0000000400a07944 */ /* 0x01ffea0003c00000 */
[----:B------:R-:W-:Y:S02]  /*0270*/  IMAD.MOV.U32 R24, RZ, RZ, R7 ;  /* 0x000000ffff187224 */ /* 0x000fe400078e0007 */
[----:B------:R-:W-:Y:S02]  /*0280*/  IMAD.MOV.U32 R28, RZ, RZ, R14 ;  /* 0x000000ffff1c7224 */ /* 0x000fe400078e000e */
[----:B------:R-:W-:-:S07]  /*0290*/  IMAD.MOV.U32 R29, RZ, RZ, R15 ;  /* 0x000000ffff1d7224 */ /* 0x000fce00078e000f */
.L_x_5:
[----:B-1234-:R-:W-:Y:S05]  /*02a0*/  BSYNC.RECONVERGENT B0 ;  /* 0x0000000000007941 */ /* 0x01efea0003800200 */
.L_x_4:
[----:B------:R-:W-:-:S04]  /*02b0*/  VIADD R17, R24, 0x1 ;  /* 0x0000000118117836 */ /* 0x000fc80000000000 */
[----:B------:R-:W-:-:S05]  /*02c0*/  IMAD.SHL.U32 R4, R17, 0x40, RZ ;  /* 0x0000004011047824 */ /* 0x000fca00078e00ff */
[----:B------:R-:W-:-:S04]  /*02d0*/  LOP3.LUT R4, R4, 0x40, RZ, 0xc0, !PT ;  /* 0x0000004004047812 */ /* 0x000fc800078ec0ff */
[----:B------:R-:W-:-:S05]  /*02e0*/  IADD3 R30, P0, PT, R4, UR8, RZ ;  /* 0x00000008041e7c10 */ /* 0x000fca000ff1e0ff */
[----:B------:R-:W-:-:S05]  /*02f0*/  IMAD.X R31, RZ, RZ, UR9, P0 ;  /* 0x00000009ff1f7e24 */ /* 0x000fca00080e06ff */
[----:B------:R-:W2:Y:S04]  /*0300*/  LDG.E.128.CONSTANT R4, desc[UR4][R30.64] ;  /* 0x000000041e047981 */ /* 0x000ea8000c1e9d00 */
[----:B------:R-:W3:Y:S04]  /*0310*/  LDG.E.128.CONSTANT R8, desc[UR4][R30.64+0x10] ;  /* 0x000010041e087981 */ /* 0x000ee8000c1e9d00 */
[----:B------:R-:W4:Y:S01]  /*0320*/  LDG.E.128.CONSTANT R12, desc[UR4][R30.64+0x20] ;  /* 0x000020041e0c7981 */ /* 0x000f22000c1e9d00 */
[----:B------:R-:W-:Y:S01]  /*0330*/  LOP3.LUT R24, R24, 0x1, RZ, 0xc0, !PT ;  /* 0x0000000118187812 */ /* 0x000fe200078ec0ff */
[----:B------:R-:W-:Y:S01]  /*0340*/  IMAD.MOV.U32 R25, RZ, RZ, 0x3de5db65 ;  /* 0x3de5db65ff197424 */ /* 0x000fe200078e00ff */
[----:B------:R-:W-:Y:S01]  /*0350*/  DMUL R26, R28, R28 ;  /* 0x0000001c1c1a7228 */ /* 0x000fe20000000000 */
[----:B------:R-:W-:Y:S01]  /*0360*/  BSSY.RECONVERGENT B0, `(.L_x_6) ;  /* 0x000001c000007945 */ /* 0x000fe20003800200 */
[----:B------:R-:W-:Y:S01]  /*0370*/  ISETP.NE.U32.AND P0, PT, R24, 0x1, PT ;  /* 0x000000011800780c */ /* 0x000fe20003f05070 */
[----:B------:R-:W-:Y:S01]  /*0380*/  IMAD.MOV.U32 R24, RZ, RZ, 0x79785eba ;  /* 0x79785ebaff187424 */ /* 0x000fe200078e00ff */
[----:B------:R-:W-:-:S02]  /*0390*/  DSETP.GE.AND P1, PT, |R18|, 2.14748364800000000000e+09, PT ;  /* 0x41e000001200742a */ /* 0x000fc40003f26200 */
[----:B------:R-:W-:Y:S02]  /*03a0*/  FSEL R25, R25, -0.082518599927425384521, !P0 ;  /* 0xbda8ff8319197808 */ /* 0x000fe40004000000 */
[----:B------:R-:W-:-:S06]  /*03b0*/  FSEL R24, -R24, 4.2945490664224492434e-19, !P0 ;  /* 0x20fd816418187808 */ /* 0x000fcc0004000100 */
[----:B--2---:R-:W-:-:S08]  /*03c0*/  DFMA R4, R26, R24, R4 ;  /* 0x000000181a04722b */ /* 0x004fd00000000004 */
[----:B------:R-:W-:-:S08]  /*03d0*/  DFMA R4, R26, R4, R6 ;  /* 0x000000041a04722b */ /* 0x000fd00000000006 */
[----:B---3--:R-:W-:-:S08]  /*03e0*/  DFMA R4, R26, R4, R8 ;  /* 0x000000041a04722b */ /* 0x008fd00000000008 */
[----:B------:R-:W-:-:S08]  /*03f0*/  DFMA R4, R26, R4, R10 ;  /* 0x000000041a04722b */ /* 0x000fd0000000000a */
[----:B----4-:R-:W-:-:S08]  /*0400*/  DFMA R4, R26, R4, R12 ;  /* 0x000000041a04722b */ /* 0x010fd0000000000c */
[----:B------:R-:W-:-:S08]  /*0410*/  DFMA R4, R26, R4, R14 ;  /* 0x000000041a04722b */ /* 0x000fd0000000000e */
[----:B------:R-:W-:Y:S02]  /*0420*/  DFMA R6, R4, R28, R28 ;  /* 0x0000001c0406722b */ /* 0x000fe4000000001c */
[----:B------:R-:W-:-:S10]  /*0430*/  DFMA R4, R26, R4, 1 ;  /* 0x3ff000001a04742b */ /* 0x000fd40000000004 */
[----:B------:R-:W-:Y:S02]  /*0440*/  FSEL R6, R6, R4, !P0 ;  /* 0x0000000406067208 */ /* 0x000fe40004000000 */
[----:B------:R-:W-:Y:S02]  /*0450*/  FSEL R7, R7, R5, !P0 ;  /* 0x0000000507077208 */ /* 0x000fe40004000000 */
[----:B------:R-:W-:-:S04]  /*0460*/  LOP3.LUT P0, RZ, R17, 0x2, RZ, 0xc0, !PT ;  /* 0x0000000211ff7812 */ /* 0x000fc8000780c0ff */
[----:B------:R-:W-:-:S10]  /*0470*/  DADD R4, RZ, -R6 ;  /* 0x00000000ff047229 */ /* 0x000fd40000000806 */
[----:B------:R-:W-:Y:S02]  /*0480*/  FSEL R24, R6, R4, !P0 ;  /* 0x0000000406187208 */ /* 0x000fe40004000000 */
[----:B------:R-:W-:Y:S01]  /*0490*/  FSEL R25, R7, R5, !P0 ;  /* 0x0000000507197208 */ /* 0x000fe20004000000 */
[----:B------:R-:W-:Y:S06]  /*04a0*/  @!P1 BRA `(.L_x_7) ;  /* 0x00000000001c9947 */ /* 0x000fec0003800000 */
[----:B------:R-:W-:Y:S01]  /*04b0*/  IMAD.MOV.U32 R14, RZ, RZ, R18 ;  /* 0x000000ffff0e7224 */ /* 0x000fe200078e0012 */
[----:B------:R-:W-:Y:S01]  /*04c0*/  MOV R4, 0x4f0 ;  /* 0x000004f000047802 */ /* 0x000fe20000000f00 */
[----:B------:R-:W-:-:S07]  /*04d0*/  IMAD.MOV.U32 R5, RZ, RZ, R19 ;  /* 0x000000ffff057224 */ /* 0x000fce00078e0013 */
[----:B0-----:R-:W-:Y:S05]  /*04e0*/  CALL.REL.NOINC `($_Z21initialize_all_bulletP8bullet_tmm$__internal_trig_reduction_slowpathd) ;  /* 0x0000000400007944 */ /* 0x001fea0003c00000 */
[----:B------:R-:W-:Y:S02]  /*04f0*/  IMAD.MOV.U32 R16, RZ, RZ, R7 ;  /* 0x000000ffff107224 */ /* 0x000fe400078e0007 */
[----:B------:R-:W-:Y:S02]  /*0500*/  IMAD.MOV.U32 R22, RZ, RZ, R14 ;  /* 0x000000ffff167224 */ /* 0x000fe400078e000e */
[----:B------:R-:W-:-:S07]  /*0510*/  IMAD.MOV.U32 R23, RZ, RZ, R15 ;  /* 0x000000ffff177224 */ /* 0x000fce00078e000f */
.L_x_7:
[----:B------:R-:W-:Y:S05]  /*0520*/  BSYNC.RECONVERGENT B0 ;  /* 0x0000000000007941 */ /* 0x000fea0003800200 */
.L_x_6:
        /* <DEDUP_REMOVED lines=10> */
[----:B------:R-:W-:Y:S01]  /*05d0*/  UMOV UR6, 0x47ae147b ;  /* 0x47ae147b00067882 */ /* 0x000fe20000000000 */
[----:B------:R-:W-:Y:S01]  /*05e0*/  ISETP.NE.U32.AND P0, PT, R17, 0x1, PT ;  /* 0x000000011100780c */ /* 0x000fe20003f05070 */
[----:B------:R-:W-:Y:S01]  /*05f0*/  IMAD.MOV.U32 R17, RZ, RZ, 0x3de5db65 ;  /* 0x3de5db65ff117424 */ /* 0x000fe200078e00ff */
[----:B------:R-:W-:-:S02]  /*0600*/  UMOV UR7, 0x3f847ae1 ;  /* 0x3f847ae100077882 */ /* 0x000fc40000000000 */
[----:B------:R-:W-:Y:S02]  /*0610*/  FSEL R26, -R26, 4.2945490664224492434e-19, P0 ;  /* 0x20fd81641a1a7808 */ /* 0x000fe40000000100 */
[----:B------:R-:W-:-:S06]  /*0620*/  FSEL R27, R17, -0.082518599927425384521, P0 ;  /* 0xbda8ff83111b7808 */ /* 0x000fcc0000000000 */
[----:B--2---:R-:W-:-:S08]  /*0630*/  DFMA R4, R28, R26, R4 ;  /* 0x0000001a1c04722b */ /* 0x004fd00000000004 */
[----:B------:R-:W-:-:S08]  /*0640*/  DFMA R4, R28, R4, R6 ;  /* 0x000000041c04722b */ /* 0x000fd00000000006 */
[----:B---3--:R-:W-:Y:S02]  /*0650*/  DFMA R4, R28, R4, R8 ;  /* 0x000000041c04722b */ /* 0x008fe40000000008 */
[C---:B------:R-:W-:Y:S01]  /*0660*/  DMUL R8, R18.reuse, UR6 ;  /* 0x0000000612087c28 */ /* 0x040fe20008000000 */
[----:B------:R-:W-:Y:S01]  /*0670*/  UMOV UR6, 0xeb1c432d ;  /* 0xeb1c432d00067882 */ /* 0x000fe20000000000 */
[----:B------:R-:W-:Y:S02]  /*0680*/  UMOV UR7, 0x3f1a36e2 ;  /* 0x3f1a36e200077882 */ /* 0x000fe40000000000 */
[----:B------:R-:W-:Y:S02]  /*0690*/  DMUL R6, R18, -UR6 ;  /* 0x8000000612067c28 */ /* 0x000fe40008000000 */
[----:B------:R-:W-:-:S08]  /*06a0*/  DFMA R4, R28, R4, R10 ;  /* 0x000000041c04722b */ /* 0x000fd0000000000a */
[----:B----4-:R-:W-:-:S08]  /*06b0*/  DFMA R4, R28, R4, R12 ;  /* 0x000000041c04722b */ /* 0x010fd0000000000c */
[----:B------:R-:W-:Y:S01]  /*06c0*/  DFMA R4, R28, R4, R14 ;  /* 0x000000041c04722b */ /* 0x000fe2000000000e */
[----:B------:R-:W-:-:S07]  /*06d0*/  IMAD R15, R0, 0x50, RZ ;  /* 0x00000050000f7824 */ /* 0x000fce00078e02ff */
[----:B------:R-:W-:Y:S02]  /*06e0*/  DFMA R22, R4, R22, R22 ;  /* 0x000000160416722b */ /* 0x000fe40000000016 */
[----:B------:R-:W-:-:S10]  /*06f0*/  DFMA R4, R28, R4, 1 ;  /* 0x3ff000001c04742b */ /* 0x000fd40000000004 */
[----:B------:R-:W-:Y:S01]  /*0700*/  FSEL R12, R4, R22, !P0 ;  /* 0x00000016040c7208 */ /* 0x000fe20004000000 */
[----:B------:R-:W-:Y:S01]  /*0710*/  IMAD.MOV.U32 R22, RZ, RZ, -0x2d0e5604 ;  /* 0xd2f1a9fcff167424 */ /* 0x000fe200078e00ff */
[----:B------:R-:W-:Y:S01]  /*0720*/  FSEL R13, R5, R23, !P0 ;  /* 0x00000017050d7208 */ /* 0x000fe20004000000 */
[----:B0-----:R-:W-:Y:S01]  /*0730*/  IMAD.WIDE.U32 R4, R2, 0x50, R20 ;  /* 0x0000005002047825 */ /* 0x001fe200078e0014 */
[----:B------:R-:W-:-:S03]  /*0740*/  LOP3.LUT P0, RZ, R16, 0x2, RZ, 0xc0, !PT ;  /* 0x0000000210ff7812 */ /* 0x000fc6000780c0ff */
[----:B------:R-:W-:Y:S01]  /*0750*/  IMAD.IADD R5, R5, 0x1, R15 ;  /* 0x0000000105057824 */ /* 0x000fe200078e020f */
[----:B------:R-:W-:Y:S01]  /*0760*/  DADD R10, RZ, -R12 ;  /* 0x00000000ff0a7229 */ /* 0x000fe2000000080c */
[----:B------:R-:W-:Y:S01]  /*0770*/  IMAD.MOV.U32 R23, RZ, RZ, -0x40af9db3 ;  /* 0xbf50624dff177424 */ /* 0x000fe200078e00ff */
[----:B------:R-:W-:Y:S01]  /*0780*/  DMUL R14, R24, R8 ;  /* 0x00000008180e7228 */ /* 0x000fe20000000000 */
[----:B------:R-:W-:Y:S01]  /*0790*/  VIADD R2, R3, UR10 ;  /* 0x0000000a03027c36 */ /* 0x000fe20008000000 */
[----:B------:R0:W-:Y:S03]  /*07a0*/  STG.E.64 desc[UR4][R4.64+0x40], R18 ;  /* 0x0000401204007986 */ /* 0x0001e6000c101b04 */
[--C-:B------:R-:W-:Y:S01]  /*07b0*/  IMAD.MOV.U32 R3, RZ, RZ, R2.reuse ;  /* 0x000000ffff037224 */ /* 0x100fe200078e0002 */
[----:B------:R0:W-:Y:S01]  /*07c0*/  STG.E.64 desc[UR4][R4.64+0x48], R22 ;  /* 0x0000481604007986 */ /* 0x0001e2000c101b04 */
[----:B------:R-:W-:-:S02]  /*07d0*/  SHF.R.S32.HI R0, RZ, 0x1f, R2 ;  /* 0x0000001fff007819 */ /* 0x000fc40000011402 */
[----:B------:R-:W-:Y:S01]  /*07e0*/  FSEL R12, R12, R10, !P0 ;  /* 0x0000000a0c0c7208 */ /* 0x000fe20004000000 */
[----:B------:R0:W-:Y:S01]  /*07f0*/  STG.E.64 desc[UR4][R4.64+0x10], R14 ;  /* 0x0000100e04007986 */ /* 0x0001e2000c101b04 */
[----:B------:R-:W-:Y:S01]  /*0800*/  FSEL R13, R13, R11, !P0 ;  /* 0x0000000b0d0d7208 */ /* 0x000fe20004000000 */
[----:B------:R-:W-:Y:S01]  /*0810*/  DMUL R10, R18, R24 ;  /* 0x00000018120a7228 */ /* 0x000fe20000000000 */
[----:B------:R-:W-:Y:S01]  /*0820*/  ISETP.GE.U32.AND P0, PT, R2, UR12, PT ;  /* 0x0000000c02007c0c */ /* 0x000fe2000bf06070 */
[----:B------:R-:W-:-:S03]  /*0830*/  DMUL R24, R24, R6 ;  /* 0x0000000618187228 */ /* 0x000fc60000000000 */
[----:B------:R-:W-:Y:S01]  /*0840*/  DMUL R16, R12, R8 ;  /* 0x000000080c107228 */ /* 0x000fe20000000000 */
[----:B------:R-:W-:Y:S01]  /*0850*/  ISETP.GE.U32.AND.EX P0, PT, R0, UR13, PT, P0 ;  /* 0x0000000d00007c0c */ /* 0x000fe2000bf06100 */
[----:B------:R-:W-:Y:S01]  /*0860*/  DMUL R8, R18, R12 ;  /* 0x0000000c12087228 */ /* 0x000fe20000000000 */
[----:B------:R0:W-:Y:S01]  /*0870*/  STG.E.64 desc[UR4][R4.64], R10 ;  /* 0x0000000a04007986 */ /* 0x0001e2000c101b04 */
[----:B------:R-:W-:-:S03]  /*0880*/  DMUL R6, R12, R6 ;  /* 0x000000060c067228 */ /* 0x000fc60000000000 */
[----:B------:R0:W-:Y:S04]  /*0890*/  STG.E.64 desc[UR4][R4.64+0x20], R24 ;  /* 0x0000201804007986 */ /* 0x0001e8000c101b04 */
[----:B------:R0:W-:Y:S04]  /*08a0*/  STG.E.64 desc[UR4][R4.64+0x18], R16 ;  /* 0x0000181004007986 */ /* 0x0001e8000c101b04 */
[----:B------:R0:W-:Y:S04]  /*08b0*/  STG.E.64 desc[UR4][R4.64+0x8], R8 ;  /* 0x0000080804007986 */ /* 0x0001e8000c101b04 */
[----:B------:R0:W-:Y:S01]  /*08c0*/  STG.E.64 desc[UR4][R4.64+0x28], R6 ;  /* 0x0000280604007986 */ /* 0x0001e2000c101b04 */
[----:B------:R-:W-:Y:S05]  /*08d0*/  @!P0 BRA `(.L_x_8) ;  /* 0xfffffff800008947 */ /* 0x000fea000383ffff */
[----:B------:R-:W-:Y:S05]  /*08e0*/  EXIT ;  /* 0x000000000000794d */ /* 0x000fea0003800000 */
        .type           $_Z21initialize_all_bulletP8bullet_tmm$__internal_trig_reduction_slowpathd,@function
        .size           $_Z21initialize_all_bulletP8bullet_tmm$__internal_trig_reduction_slowpathd,(.L_x_17 - $_Z21initialize_all_bulletP8bullet_tmm$__internal_trig_reduction_slowpathd)
$_Z21initialize_all_bulletP8bullet_tmm$__internal_trig_reduction_slowpathd:
[----:B------:R-:W-:Y:S01]  /*08f0*/  SHF.R.U32.HI R6, RZ, 0x14, R5 ;  /* 0x00000014ff067819 */ /* 0x000fe20000011605 */
[----:B------:R-:W-:-:S03]  /*0900*/  IMAD.MOV.U32 R7, RZ, RZ, RZ ;  /* 0x000000ffff077224 */ /* 0x000fc600078e00ff */
[----:B------:R-:W-:-:S04]  /*0910*/  LOP3.LUT R8, R6, 0x7ff, RZ, 0xc0, !PT ;  /* 0x000007ff06087812 */ /* 0x000fc800078ec0ff */
[----:B------:R-:W-:-:S13]  /*0920*/  ISETP.NE.AND P0, PT, R8, 0x7ff, PT ;  /* 0x000007ff0800780c */ /* 0x000fda0003f05270 */
[----:B------:R-:W-:Y:S05]  /*0930*/  @!P0 BRA `(.L_x_9) ;  /* 0x0000000800488947 */ /* 0x000fea0003800000 */
[----:B------:R-:W-:Y:S01]  /*0940*/  VIADD R8, R8, 0xfffffc00 ;  /* 0xfffffc0008087836 */ /* 0x000fe20000000000 */
[----:B------:R-:W-:Y:S01]  /*0950*/  BSSY.RECONVERGENT B1, `(.L_x_10) ;  /* 0x000002f000017945 */ /* 0x000fe20003800200 */
[----:B------:R-:W-:-:S03]  /*0960*/  CS2R R10, SRZ ;  /* 0x00000000000a7805 */ /* 0x000fc6000001ff00 */
[----:B------:R-:W-:Y:S02]  /*0970*/  SHF.R.U32.HI R7, RZ, 0x6, R8 ;  /* 0x00000006ff077819 */ /* 0x000fe40000011608 */
[----:B------:R-:W-:Y:S02]  /*0980*/  ISETP.GE.U32.AND P0, PT, R8, 0x80, PT ;  /* 0x000000800800780c */ /* 0x000fe40003f06070 */
[C---:B------:R-:W-:Y:S02]  /*0990*/  IADD3 R12, PT, PT, -R7.reuse, 0x13, RZ ;  /* 0x00000013070c7810 */ /* 0x040fe40007ffe1ff */
[----:B------:R-:W-:Y:S02]  /*09a0*/  IADD3 R15, PT, PT, -R7, 0xf, RZ ;  /* 0x0000000f070f7810 */ /* 0x000fe40007ffe1ff */
[----:B------:R-:W-:-:S04]  /*09b0*/  SEL R12, R12, 0x12, P0 ;  /* 0x000000120c0c7807 */ /* 0x000fc80000000000 */
[----:B------:R-:W-:-:S13]  /*09c0*/  ISETP.GE.AND P0, PT, R15, R12, PT ;  /* 0x0000000c0f00720c */ /* 0x000fda0003f06270 */
[----:B------:R-:W-:Y:S05]  /*09d0*/  @P0 BRA `(.L_x_11) ;  /* 0x0000000000980947 */ /* 0x000fea0003800000 */
[----:B------:R-:W0:Y:S01]  /*09e0*/  LDC.64 R8, c[0x0][0x358] ;  /* 0x0000d600ff087b82 */ /* 0x000e220000000a00 */
[C---:B------:R-:W-:Y:S01]  /*09f0*/  SHF.L.U64.HI R13, R14.reuse, 0xb, R5 ;  /* 0x0000000b0e0d7819 */ /* 0x040fe20000010205 */
[----:B------:R-:W-:Y:S01]  /*0a00*/  BSSY.RECONVERGENT B2, `(.L_x_12) ;  /* 0x0000022000027945 */ /* 0x000fe20003800200 */
[----:B------:R-:W-:Y:S01]  /*0a10*/  IMAD.SHL.U32 R14, R14, 0x800, RZ ;  /* 0x000008000e0e7824 */ /* 0x000fe200078e00ff */
[----:B------:R-:W-:Y:S01]  /*0a20*/  IADD3 R17, PT, PT, RZ, -R7, -R12 ;  /* 0x80000007ff117210 */ /* 0x000fe20007ffe80c */
[----:B------:R-:W-:Y:S01]  /*0a30*/  IMAD.MOV.U32 R26, RZ, RZ, RZ ;  /* 0x000000ffff1a7224 */ /* 0x000fe200078e00ff */
[----:B------:R-:W-:Y:S02]  /*0a40*/  CS2R R10, SRZ ;  /* 0x00000000000a7805 */ /* 0x000fe4000001ff00 */
[----:B------:R-:W-:-:S07]  /*0a50*/  LOP3.LUT R13, R13, 0x80000000, RZ, 0xfc, !PT ;  /* 0x800000000d0d7812 */ /* 0x000fce00078efcff */
.L_x_13:
[----:B------:R-:W1:Y:S01]  /*0a60*/  LDC.64 R28, c[0x4][RZ] ;  /* 0x01000000ff1c7b82 */ /* 0x000e620000000a00 */
[----:B0-----:R-:W-:Y:S02]  /*0a70*/  R2UR UR6, R8 ;  /* 0x00000000080672ca */ /* 0x001fe400000e0000 */
[----:B------:R-:W-:Y:S01]  /*0a80*/  R2UR UR7, R9 ;  /* 0x00000000090772ca */ /* 0x000fe200000e0000 */
[----:B-1----:R-:W-:-:S12]  /*0a90*/  IMAD.WIDE R30, R15, 0x8, R28 ;  /* 0x000000080f1e7825 */ /* 0x002fd800078e021c */
[----:B------:R-:W2:Y:S01]  /*0aa0*/  LDG.E.64.CONSTANT R30, desc[UR6][R30.64] ;  /* 0x000000061e1e7981 */ /* 0x000ea2000c1e9b00 */
[----:B------:R-:W-:Y:S02]  /*0ab0*/  VIADD R17, R17, 0x1 ;  /* 0x0000000111117836 */ /* 0x000fe40000000000 */
[----:B------:R-:W-:Y:S02]  /*0ac0*/  VIADD R15, R15, 0x1 ;  /* 0x000000010f0f7836 */ /* 0x000fe40000000000 */
[----:B--2---:R-:W-:-:S04]  /*0ad0*/  IMAD.WIDE.U32 R10, P2, R30, R14, R10 ;  /* 0x0000000e1e0a7225 */ /* 0x004fc8000784000a */
[----:B------:R-:W-:Y:S02]  /*0ae0*/  IMAD R27, R30, R13, RZ ;  /* 0x0000000d1e1b7224 */ /* 0x000fe400078e02ff */
[----:B------:R-:W-:-:S03]  /*0af0*/  IMAD R28, R31, R14, RZ ;  /* 0x0000000e1f1c7224 */ /* 0x000fc600078e02ff */
[----:B------:R-:W-:-:S04]  /*0b00*/  IADD3 R11, P0, PT, R27, R11, RZ ;  /* 0x0000000b1b0b7210 */ /* 0x000fc80007f1e0ff */
[----:B------:R-:W-:Y:S01]  /*0b10*/  IADD3 R29, P1, PT, R28, R11, RZ ;  /* 0x0000000b1c1d7210 */ /* 0x000fe20007f3e0ff */
[----:B------:R-:W-:-:S04]  /*0b20*/  IMAD.HI.U32 R11, R30, R13, RZ ;  /* 0x0000000d1e0b7227 */ /* 0x000fc800078e00ff */
[----:B------:R-:W-:Y:S02]  /*0b30*/  IMAD.X R11, RZ, RZ, R11, P2 ;  /* 0x000000ffff0b7224 */ /* 0x000fe400010e060b */
[----:B------:R-:W-:-:S04]  /*0b40*/  IMAD.HI.U32 R30, R31, R14, RZ ;  /* 0x0000000e1f1e7227 */ /* 0x000fc800078e00ff */
[----:B------:R-:W-:Y:S01]  /*0b50*/  IMAD.MOV.U32 R28, RZ, RZ, R10 ;  /* 0x000000ffff1c7224 */ /* 0x000fe200078e000a */
[----:B------:R-:W-:Y:S01]  /*0b60*/  IADD3.X R11, P0, PT, R30, R11, RZ, P0, !PT ;  /* 0x0000000b1e0b7210 */ /* 0x000fe2000071e4ff */
[CC--:B------:R-:W-:Y:S02]  /*0b70*/  IMAD R30, R31.reuse, R13.reuse, RZ ;  /* 0x0000000d1f1e7224 */ /* 0x0c0fe400078e02ff */
[----:B------:R-:W-:-:S03]  /*0b80*/  IMAD.HI.U32 R31, R31, R13, RZ ;  /* 0x0000000d1f1f7227 */ /* 0x000fc600078e00ff */
[----:B------:R-:W-:Y:S01]  /*0b90*/  IADD3.X R30, P1, PT, R30, R11, RZ, P1, !PT ;  /* 0x0000000b1e1e7210 */ /* 0x000fe20000f3e4ff */
[----:B------:R-:W-:Y:S01]  /*0ba0*/  IMAD.X R11, RZ, RZ, R31, P0 ;  /* 0x000000ffff0b7224 */ /* 0x000fe200000e061f */
[----:B------:R-:W-:Y:S01]  /*0bb0*/  ISETP.NE.AND P0, PT, R17, -0xf, PT ;  /* 0xfffffff11100780c */ /* 0x000fe20003f05270 */
[C---:B------:R-:W-:Y:S02]  /*0bc0*/  IMAD R10, R26.reuse, 0x8, R1 ;  /* 0x000000081a0a7824 */ /* 0x040fe400078e0201 */
[----:B------:R-:W-:Y:S02]  /*0bd0*/  IMAD.X R11, RZ, RZ, R11, P1 ;  /* 0x000000ffff0b7224 */ /* 0x000fe400008e060b */
[----:B------:R-:W-:Y:S01]  /*0be0*/  VIADD R26, R26, 0x1 ;  /* 0x000000011a1a7836 */ /* 0x000fe20000000000 */
[----:B------:R0:W-:Y:S02]  /*0bf0*/  STL.64 [R10], R28 ;  /* 0x0000001c0a007387 */ /* 0x0001e40000100a00 */
[----:B0-----:R-:W-:-:S05]  /*0c00*/  IMAD.MOV.U32 R10, RZ, RZ, R30 ;  /* 0x000000ffff0a7224 */ /* 0x001fca00078e001e */
[----:B------:R-:W-:Y:S05]  /*0c10*/  @P0 BRA `(.L_x_13) ;  /* 0xfffffffc00900947 */ /* 0x000fea000383ffff */
[----:B------:R-:W-:Y:S05]  /*0c20*/  BSYNC.RECONVERGENT B2 ;  /* 0x0000000000027941 */ /* 0x000fea0003800200 */
.L_x_12:
[----:B------:R-:W-:-:S07]  /*0c30*/  IMAD.MOV.U32 R15, RZ, RZ, R12 ;  /* 0x000000ffff0f7224 */ /* 0x000fce00078e000c */
.L_x_11:
[----:B------:R-:W-:Y:S05]  /*0c40*/  BSYNC.RECONVERGENT B1 ;  /* 0x0000000000017941 */ /* 0x000fea0003800200 */
.L_x_10:
[----:B------:R-:W-:Y:S01]  /*0c50*/  LOP3.LUT P0, R17, R6, 0x3f, RZ, 0xc0, !PT ;  /* 0x0000003f06117812 */ /* 0x000fe2000780c0ff */
[----:B------:R-:W-:-:S04]  /*0c60*/  IMAD.IADD R6, R7, 0x1, R15 ;  /* 0x0000000107067824 */ /* 0x000fc800078e020f */
[----:B------:R-:W-:-:S05]  /*0c70*/  IMAD.U32 R29, R6, 0x8, R1 ;  /* 0x00000008061d7824 */ /* 0x000fca00078e0001 */
[----:B------:R0:W-:Y:S04]  /*0c80*/  STL.64 [R29+-0x78], R10 ;  /* 0xffff880a1d007387 */ /* 0x0001e80000100a00 */
[----:B------:R-:W2:Y:S04]  /*0c90*/  @P0 LDL.64 R12, [R1+0x8] ;  /* 0x00000800010c0983 */ /* 0x000ea80000100a00 */
[----:B------:R-:W3:Y:S04]  /*0ca0*/  LDL.64 R8, [R1+0x10] ;  /* 0x0000100001087983 */ /* 0x000ee80000100a00 */
[----:B------:R-:W4:Y:S01]  /*0cb0*/  LDL.64 R6, [R1+0x18] ;  /* 0x0000180001067983 */ /* 0x000f220000100a00 */
[----:B------:R-:W-:Y:S01]  /*0cc0*/  BSSY.RECONVERGENT B1, `(.L_x_14) ;  /* 0x0000035000017945 */ /* 0x000fe20003800200 */
[----:B--2---:R-:W-:-:S02]  /*0cd0*/  @P0 SHF.R.U64 R26, R12, 0x1, R13 ;  /* 0x000000010c1a0819 */ /* 0x004fc4000000120d */
[----:B------:R-:W-:Y:S02]  /*0ce0*/  @P0 SHF.R.U32.HI R28, RZ, 0x1, R13 ;  /* 0x00000001ff1c0819 */ /* 0x000fe4000001160d */
[----:B------:R-:W-:Y:S02]  /*0cf0*/  @P0 LOP3.LUT R13, R17, 0x3f, RZ, 0x3c, !PT ;  /* 0x0000003f110d0812 */ /* 0x000fe400078e3cff */
[----:B---3--:R-:W-:Y:S02]  /*0d00*/  @P0 SHF.L.U32 R15, R8, R17, RZ ;  /* 0x00000011080f0219 */ /* 0x008fe400000006ff */
[----:B0-----:R-:W-:Y:S02]  /*0d10*/  @P0 SHF.R.U64 R10, R26, R13, R28 ;  /* 0x0000000d1a0a0219 */ /* 0x001fe4000000121c */
[--C-:B------:R-:W-:Y:S02]  /*0d20*/  @P0 SHF.R.U32.HI R12, RZ, 0x1, R9.reuse ;  /* 0x00000001ff0c0819 */ /* 0x100fe40000011609 */
[----:B------:R-:W-:-:S02]  /*0d30*/  @P0 SHF.R.U64 R27, R8, 0x1, R9 ;  /* 0x00000001081b0819 */ /* 0x000fc40000001209 */
[----:B------:R-:W-:Y:S02]  /*0d40*/  @P0 SHF.L.U64.HI R14, R8, R17, R9 ;  /* 0x00000011080e0219 */ /* 0x000fe40000010209 */
[----:B------:R-:W-:Y:S02]  /*0d50*/  @P0 SHF.R.U32.HI R11, RZ, R13, R28 ;  /* 0x0000000dff0b0219 */ /* 0x000fe4000001161c */
[----:B------:R-:W-:Y:S02]  /*0d60*/  @P0 LOP3.LUT R8, R15, R10, RZ, 0xfc, !PT ;  /* 0x0000000a0f080212 */ /* 0x000fe400078efcff */
[----:B----4-:R-:W-:Y:S02]  /*0d70*/  @P0 SHF.L.U32 R26, R6, R17, RZ ;  /* 0x00000011061a0219 */ /* 0x010fe400000006ff */
[----:B------:R-:W-:Y:S01]  /*0d80*/  @P0 SHF.R.U64 R27, R27, R13, R12 ;  /* 0x0000000d1b1b0219 */ /* 0x000fe2000000120c */
[----:B------:R-:W-:Y:S01]  /*0d90*/  IMAD.SHL.U32 R10, R8, 0x4, RZ ;  /* 0x00000004080a7824 */ /* 0x000fe200078e00ff */
[----:B------:R-:W-:-:S02]  /*0da0*/  @P0 LOP3.LUT R9, R14, R11, RZ, 0xfc, !PT ;  /* 0x0000000b0e090212 */ /* 0x000fc400078efcff */
[----:B------:R-:W-:Y:S02]  /*0db0*/  @P0 SHF.L.U64.HI R17, R6, R17, R7 ;  /* 0x0000001106110219 */ /* 0x000fe40000010207 */
[----:B------:R-:W-:Y:S02]  /*0dc0*/  @P0 LOP3.LUT R6, R26, R27, RZ, 0xfc, !PT ;  /* 0x0000001b1a060212 */ /* 0x000fe400078efcff */
[----:B------:R-:W-:Y:S02]  /*0dd0*/  @P0 SHF.R.U32.HI R12, RZ, R13, R12 ;  /* 0x0000000dff0c0219 */ /* 0x000fe4000001160c */
[----:B------:R-:W-:Y:S02]  /*0de0*/  SHF.L.U64.HI R8, R8, 0x2, R9 ;  /* 0x0000000208087819 */ /* 0x000fe40000010209 */
[----:B------:R-:W-:Y:S02]  /*0df0*/  SHF.L.W.U32.HI R14, R9, 0x2, R6 ;  /* 0x00000002090e7819 */ /* 0x000fe40000010e06 */
[----:B------:R-:W-:-:S02]  /*0e00*/  @P0 LOP3.LUT R7, R17, R12, RZ, 0xfc, !PT ;  /* 0x0000000c11070212 */ /* 0x000fc400078efcff */
[----:B------:R-:W-:Y:S02]  /*0e10*/  IADD3 RZ, P0, PT, RZ, -R10, RZ ;  /* 0x8000000affff7210 */ /* 0x000fe40007f1e0ff */
[----:B------:R-:W-:Y:S02]  /*0e20*/  LOP3.LUT R9, RZ, R8, RZ, 0x33, !PT ;  /* 0x00000008ff097212 */ /* 0x000fe400078e33ff */
[----:B------:R-:W-:Y:S02]  /*0e30*/  SHF.L.W.U32.HI R6, R6, 0x2, R7 ;  /* 0x0000000206067819 */ /* 0x000fe40000010e07 */
[----:B------:R-:W-:Y:S02]  /*0e40*/  LOP3.LUT R11, RZ, R14, RZ, 0x33, !PT ;  /* 0x0000000eff0b7212 */ /* 0x000fe400078e33ff */
[----:B------:R-:W-:Y:S02]  /*0e50*/  IADD3.X R9, P0, PT, RZ, R9, RZ, P0, !PT ;  /* 0x00000009ff097210 */ /* 0x000fe4000071e4ff */
[----:B------:R-:W-:-:S02]  /*0e60*/  LOP3.LUT R12, RZ, R6, RZ, 0x33, !PT ;  /* 0x00000006ff0c7212 */ /* 0x000fc400078e33ff */
[----:B------:R-:W-:Y:S02]  /*0e70*/  IADD3.X R11, P1, PT, RZ, R11, RZ, P0, !PT ;  /* 0x0000000bff0b7210 */ /* 0x000fe4000073e4ff */
[----:B------:R-:W-:-:S03]  /*0e80*/  ISETP.GT.U32.AND P2, PT, R14, -0x1, PT ;  /* 0xffffffff0e00780c */ /* 0x000fc60003f44070 */
[----:B------:R-:W-:Y:S01]  /*0e90*/  IMAD.X R13, RZ, RZ, R12, P1 ;  /* 0x000000ffff0d7224 */ /* 0x000fe200008e060c */
[----:B------:R-:W-:-:S04]  /*0ea0*/  ISETP.GT.AND.EX P0, PT, R6, -0x1, PT, P2 ;  /* 0xffffffff0600780c */ /* 0x000fc80003f04320 */
[----:B------:R-:W-:Y:S02]  /*0eb0*/  SEL R13, R6, R13, P0 ;  /* 0x0000000d060d7207 */ /* 0x000fe40000000000 */
[----:B------:R-:W-:Y:S02]  /*0ec0*/  SEL R14, R14, R11, P0 ;  /* 0x0000000b0e0e7207 */ /* 0x000fe40000000000 */
[----:B------:R-:W-:-:S04]  /*0ed0*/  ISETP.NE.U32.AND P1, PT, R13, RZ, PT ;  /* 0x000000ff0d00720c */ /* 0x000fc80003f25070 */
[----:B------:R-:W-:Y:S01]  /*0ee0*/  SEL R11, R14, R13, !P1 ;  /* 0x0000000d0e0b7207 */ /* 0x000fe20004800000 */
[----:B------:R-:W-:-:S05]  /*0ef0*/  @!P0 IMAD.MOV R10, RZ, RZ, -R10 ;  /* 0x000000ffff0a8224 */ /* 0x000fca00078e0a0a */
[----:B------:R-:W0:Y:S02]  /*0f00*/  FLO.U32 R11, R11 ;  /* 0x0000000b000b7300 */ /* 0x000e2400000e0000 */
[C---:B0-----:R-:W-:Y:S02]  /*0f10*/  IADD3 R15, PT, PT, -R11.reuse, 0x1f, RZ ;  /* 0x0000001f0b0f7810 */ /* 0x041fe40007ffe1ff */
[----:B------:R-:W-:-:S03]  /*0f20*/  IADD3 R12, PT, PT, -R11, 0x3f, RZ ;  /* 0x0000003f0b0c7810 */ /* 0x000fc60007ffe1ff */
[----:B------:R-:W-:Y:S01]  /*0f30*/  @P1 IMAD.MOV R12, RZ, RZ, R15 ;  /* 0x000000ffff0c1224 */ /* 0x000fe200078e020f */
[----:B------:R-:W-:-:S04]  /*0f40*/  SEL R15, R8, R9, P0 ;  /* 0x00000009080f7207 */ /* 0x000fc80000000000 */
[----:B------:R-:W-:-:S13]  /*0f50*/  ISETP.NE.AND P1, PT, R12, RZ, PT ;  /* 0x000000ff0c00720c */ /* 0x000fda0003f25270 */
[----:B------:R-:W-:Y:S05]  /*0f60*/  @!P1 BRA `(.L_x_15) ;  /* 0x0000000000289947 */ /* 0x000fea0003800000 */
[----:B------:R-:W-:Y:S02]  /*0f70*/  LOP3.LUT R9, R12, 0x3f, RZ, 0xc0, !PT ;  /* 0x0000003f0c097812 */ /* 0x000fe400078ec0ff */
[--C-:B------:R-:W-:Y:S02]  /*0f80*/  SHF.R.U64 R11, R10, 0x1, R15.reuse ;  /* 0x000000010a0b7819 */ /* 0x100fe4000000120f */
[----:B------:R-:W-:Y:S02]  /*0f90*/  SHF.R.U32.HI R15, RZ, 0x1, R15 ;  /* 0x00000001ff0f7819 */ /* 0x000fe4000001160f */
[----:B------:R-:W-:Y:S02]  /*0fa0*/  LOP3.LUT R8, R12, 0x3f, RZ, 0xc, !PT ;  /* 0x0000003f0c087812 */ /* 0x000fe400078e0cff */
[CC--:B------:R-:W-:Y:S02]  /*0fb0*/  SHF.L.U64.HI R13, R14.reuse, R9.reuse, R13 ;  /* 0x000000090e0d7219 */ /* 0x0c0fe4000001020d */
[----:B------:R-:W-:-:S02]  /*0fc0*/  SHF.L.U32 R9, R14, R9, RZ ;  /* 0x000000090e097219 */ /* 0x000fc400000006ff */
[-CC-:B------:R-:W-:Y:S02]  /*0fd0*/  SHF.R.U64 R14, R11, R8.reuse, R15.reuse ;  /* 0x000000080b0e7219 */ /* 0x180fe4000000120f */
[----:B------:R-:W-:Y:S02]  /*0fe0*/  SHF.R.U32.HI R8, RZ, R8, R15 ;  /* 0x00000008ff087219 */ /* 0x000fe4000001160f */
[----:B------:R-:W-:Y:S02]  /*0ff0*/  LOP3.LUT R14, R9, R14, RZ, 0xfc, !PT ;  /* 0x0000000e090e7212 */ /* 0x000fe400078efcff */
[----:B------:R-:W-:-:S07]  /*1000*/  LOP3.LUT R13, R13, R8, RZ, 0xfc, !PT ;  /* 0x000000080d0d7212 */ /* 0x000fce00078efcff */
.L_x_15:
[----:B------:R-:W-:Y:S05]  /*1010*/  BSYNC.RECONVERGENT B1 ;  /* 0x0000000000017941 */ /* 0x000fea0003800200 */
.L_x_14:
[----:B------:R-:W-:Y:S01]  /*1020*/  IMAD.WIDE.U32 R10, R14, 0x2168c235, RZ ;  /* 0x2168c2350e0a7825 */ /* 0x000fe200078e00ff */
[----:B------:R-:W-:-:S03]  /*1030*/  SHF.R.U32.HI R7, RZ, 0x1e, R7 ;  /* 0x0000001eff077819 */ /* 0x000fc60000011607 */
[----:B------:R-:W-:Y:S01]  /*1040*/  IMAD.MOV.U32 R8, RZ, RZ, R11 ;  /* 0x000000ffff087224 */ /* 0x000fe200078e000b */
[----:B------:R-:W-:Y:S01]  /*1050*/  IADD3 RZ, P1, PT, R10, R10, RZ ;  /* 0x0000000a0aff7210 */ /* 0x000fe20007f3e0ff */
[----:B------:R-:W-:Y:S01]  /*1060*/  IMAD.MOV.U32 R9, RZ, RZ, RZ ;  /* 0x000000ffff097224 */ /* 0x000fe200078e00ff */
[----:B------:R-:W-:Y:S01]  /*1070*/  LEA.HI R7, R6, R7, RZ, 0x1 ;  /* 0x0000000706077211 */ /* 0x000fe200078f08ff */
[----:B------:R-:W-:-:S04]  /*1080*/  IMAD.HI.U32 R11, R13, -0x36f0255e, RZ ;  /* 0xc90fdaa20d0b7827 */ /* 0x000fc800078e00ff */
[----:B------:R-:W-:-:S04]  /*1090*/  IMAD.WIDE.U32 R8, R14, -0x36f0255e, R8 ;  /* 0xc90fdaa20e087825 */ /* 0x000fc800078e0008 */
[----:B------:R-:W-:-:S04]  /*10a0*/  IMAD.WIDE.U32 R8, P2, R13, 0x2168c235, R8 ;  /* 0x2168c2350d087825 */ /* 0x000fc80007840008 */
[----:B------:R-:W-:Y:S01]  /*10b0*/  IMAD R13, R13, -0x36f0255e, RZ ;  /* 0xc90fdaa20d0d7824 */ /* 0x000fe200078e02ff */
[----:B------:R-:W-:Y:S01]  /*10c0*/  IADD3.X RZ, P1, PT, R8, R8, RZ, P1, !PT ;  /* 0x0000000808ff7210 */ /* 0x000fe20000f3e4ff */
[----:B------:R-:W-:-:S03]  /*10d0*/  IMAD.X R10, RZ, RZ, R11, P2 ;  /* 0x000000ffff0a7224 */ /* 0x000fc600010e060b */
[----:B------:R-:W-:-:S04]  /*10e0*/  IADD3 R9, P2, PT, R13, R9, RZ ;  /* 0x000000090d097210 */ /* 0x000fc80007f5e0ff */
[C---:B------:R-:W-:Y:S01]  /*10f0*/  ISETP.GT.U32.AND P3, PT, R9.reuse, RZ, PT ;  /* 0x000000ff0900720c */ /* 0x040fe20003f64070 */
[----:B------:R-:W-:Y:S01]  /*1100*/  IMAD.X R10, RZ, RZ, R10, P2 ;  /* 0x000000ffff0a7224 */ /* 0x000fe200010e060a */
[----:B------:R-:W-:-:S04]  /*1110*/  IADD3.X R8, P2, PT, R9, R9, RZ, P1, !PT ;  /* 0x0000000909087210 */ /* 0x000fc80000f5e4ff */
[C---:B------:R-:W-:Y:S01]  /*1120*/  ISETP.GT.AND.EX P1, PT, R10.reuse, RZ, PT, P3 ;  /* 0x000000ff0a00720c */ /* 0x040fe20003f24330 */
[----:B------:R-:W-:-:S03]  /*1130*/  IMAD.X R11, R10, 0x1, R10, P2 ;  /* 0x000000010a0b7824 */ /* 0x000fc600010e060a */
[----:B------:R-:W-:Y:S02]  /*1140*/  SEL R8, R8, R9, P1 ;  /* 0x0000000908087207 */ /* 0x000fe40000800000 */
[----:B------:R-:W-:Y:S02]  /*1150*/  SEL R9, R11, R10, P1 ;  /* 0x0000000a0b097207 */ /* 0x000fe40000800000 */
[----:B------:R-:W-:Y:S02]  /*1160*/  IADD3 R14, P2, PT, R8, 0x1, RZ ;  /* 0x00000001080e7810 */ /* 0x000fe40007f5e0ff */
[----:B------:R-:W-:Y:S02]  /*1170*/  SEL R11, RZ, 0xffffffff, !P1 ;  /* 0xffffffffff0b7807 */ /* 0x000fe40004800000 */
[----:B------:R-:W-:Y:S01]  /*1180*/  LOP3.LUT P1, R5, R5, 0x80000000, RZ, 0xc0, !PT ;  /* 0x8000000005057812 */ /* 0x000fe2000782c0ff */
[----:B------:R-:W-:Y:S02]  /*1190*/  IMAD.X R9, RZ, RZ, R9, P2 ;  /* 0x000000ffff097224 */ /* 0x000fe400010e0609 */
[----:B------:R-:W-:Y:S01]  /*11a0*/  IMAD.IADD R8, R11, 0x1, -R12 ;  /* 0x000000010b087824 */ /* 0x000fe200078e0a0c */
[----:B------:R-:W-:-:S02]  /*11b0*/  @!P0 LOP3.LUT R5, R5, 0x80000000, RZ, 0x3c, !PT ;  /* 0x8000000005058812 */ /* 0x000fc400078e3cff */
[----:B------:R-:W-:Y:S01]  /*11c0*/  SHF.R.U64 R14, R14, 0xa, R9 ;  /* 0x0000000a0e0e7819 */ /* 0x000fe20000001209 */
[----:B------:R-:W-:-:S03]  /*11d0*/  IMAD.SHL.U32 R8, R8, 0x100000, RZ ;  /* 0x0010000008087824 */ /* 0x000fc600078e00ff */
[----:B------:R-:W-:-:S03]  /*11e0*/  IADD3 R14, P2, PT, R14, 0x1, RZ ;  /* 0x000000010e0e7810 */ /* 0x000fc60007f5e0ff */
[----:B------:R-:W-:Y:S01]  /*11f0*/  @P1 IMAD.MOV R7, RZ, RZ, -R7 ;  /* 0x000000ffff071224 */ /* 0x000fe200078e0a07 */
[----:B------:R-:W-:-:S04]  /*1200*/  LEA.HI.X R9, R9, RZ, RZ, 0x16, P2 ;  /* 0x000000ff09097211 */ /* 0x000fc800010fb4ff */
[--C-:B------:R-:W-:Y:S02]  /*1210*/  SHF.R.U64 R14, R14, 0x1, R9.reuse ;  /* 0x000000010e0e7819 */ /* 0x100fe40000001209 */
[----:B------:R-:W-:Y:S02]  /*1220*/  SHF.R.U32.HI R9, RZ, 0x1, R9 ;  /* 0x00000001ff097819 */ /* 0x000fe40000011609 */
[----:B------:R-:W-:-:S04]  /*1230*/  IADD3 R14, P2, P3, RZ, RZ, R14 ;  /* 0x000000ffff0e7210 */ /* 0x000fc80007b5e00e */
[----:B------:R-:W-:-:S04]  /*1240*/  IADD3.X R6, PT, PT, R8, 0x3fe00000, R9, P2, P3 ;  /* 0x3fe0000008067810 */ /* 0x000fc800017e6409 */
[----:B------:R-:W-:-:S07]  /*1250*/  LOP3.LUT R5, R6, R5, RZ, 0xfc, !PT ;  /* 0x0000000506057212 */ /* 0x000fce00078efcff */
.L_x_9:
[----:B------:R-:W-:Y:S02]  /*1260*/  IMAD.MOV.U32 R15, RZ, RZ, R5 ;  /* 0x000000ffff0f7224 */ /* 0x000fe400078e0005 */
[----:B------:R-:W-:-:S04]  /*1270*/  IMAD.MOV.U32 R5, RZ, RZ, 0x0 ;  /* 0x00000000ff057424 */ /* 0x000fc800078e00ff */
[----:B------:R-:W-:Y:S05]  /*1280*/  RET.REL.NODEC R4 `(_Z21initialize_all_bulletP8bullet_tmm) ;  /* 0xffffffec045c7950 */ /* 0x000fea0003c3ffff */
.L_x_16:
        /* <DEDUP_REMOVED lines=15> */
.L_x_17:


//--------------------- .nv.global.init           --------------------------
	.section	.nv.global.init,"aw",@progbits
	.align	16
.nv.global.init:
	.type		__cudart_sin_cos_coeffs,@object
	.size		__cudart_sin_cos_coeffs,(__cudart_i2opi_d - __cudart_sin_cos_coeffs)
__cudart_sin_cos_coeffs:
        /*0000*/ 	.byte	0x46, 0xd2, 0xb0, 0x2c, 0xf1, 0xe5, 0x5a, 0xbe, 0x92, 0xe3, 0xac, 0x69, 0xe3, 0x1d, 0xc7, 0x3e
        /*0010*/ 	.byte	0xa1, 0x62, 0xdb, 0x19, 0xa0, 0x01, 0x2a, 0xbf, 0x18, 0x08, 0x11, 0x11, 0x11, 0x11, 0x81, 0x3f
        /*0020*/ 	.byte	0x54, 0x55, 0x55, 0x55, 0x55, 0x55, 0xc5, 0xbf, 0x00, 0x00, 0x00, 0x00, 0x00, 0x00, 0x00, 0x00
        /*0030*/ 	.byte	0x00, 0x00, 0x00, 0x00, 0x00, 0x00, 0x00, 0x00, 0x64, 0x81, 0xfd, 0x20, 0x83, 0xff, 0xa8, 0xbd
        /*0040*/ 	.byte	0x28, 0x85, 0xef, 0xc1, 0xa7, 0xee, 0x21, 0x3e, 0xd9, 0xe6, 0x06, 0x8e, 0x4f, 0x7e, 0x92, 0xbe
        /*0050*/ 	.byte	0xe9, 0xbc, 0xdd, 0x19, 0xa0, 0x01, 0xfa, 0x3e, 0x47, 0x5d, 0xc1, 0x16, 0x6c, 0xc1, 0x56, 0xbf
        /*0060*/ 	.byte	0x51, 0x55, 0x55, 0x55, 0x55, 0x55, 0xa5, 0x3f, 0x00, 0x00, 0x00, 0x00, 0x00, 0x00, 0xe0, 0xbf
        /*0070*/ 	.byte	0x00, 0x00, 0x00, 0x00, 0x00, 0x00, 0xf0, 0x3f, 0x00, 0x00, 0x00, 0x00, 0x00, 0x00, 0x00, 0x00
	.type		__cudart_i2opi_d,@object
	.size		__cudart_i2opi_d,(.L_0 - __cudart_i2opi_d)
__cudart_i2opi_d:
        /* <DEDUP_REMOVED lines=9> */
.L_0:


//--------------------- .nv.shared.reserved.0     --------------------------
	.section	.nv.shared.reserved.0,"aw",@nobits
	.weak		__nv_reservedSMEM_offset_0_alias
	.size		__nv_reservedSMEM_offset_0_alias, 0, 64
	.other		__nv_reservedSMEM_offset_0_alias,@"STO_CUDA_RESERVED_SHARED STV_DEFAULT"
__nv_reservedSMEM_offset_0_alias:
	.zero		0
	.zero		64


//--------------------- .nv.constant0._Z28extract_all_bullet_draw_infoP8bullet_tP11draw_info_tmm --------------------------
	.section	.nv.constant0._Z28extract_all_bullet_draw_infoP8bullet_tP11draw_info_tmm,"a",@progbits
	.sectionflags	@""
	.align	4
.nv.constant0._Z28extract_all_bullet_draw_infoP8bullet_tP11draw_info_tmm:
	.zero		928


//--------------------- .nv.constant0._Z17update_all_bulletP8bullet_tmm --------------------------
	.section	.nv.constant0._Z17update_all_bulletP8bullet_tmm,"a",@progbits
	.sectionflags	@""
	.align	4
.nv.constant0._Z17update_all_bulletP8bullet_tmm:
	.zero		920


//--------------------- .nv.constant0._Z21initialize_all_bulletP8bullet_tmm --------------------------
	.section	.nv.constant0._Z21initialize_all_bulletP8bullet_tmm,"a",@progbits
	.sectionflags	@""
	.align	4
.nv.constant0._Z21initialize_all_bulletP8bullet_tmm:
	.zero		920


//--------------------- SYMBOLS --------------------------

	.type		.nv.reservedSmem.offset0,@object
	.size		.nv.reservedSmem.offset0,0x4
